//
// Generated by NVIDIA NVVM Compiler
//
// Compiler Build ID: CL-36424714
// Cuda compilation tools, release 13.0, V13.0.88
// Based on NVVM 20.0.0
//

.version 9.0
.target sm_100
.address_size 64

	// .globl	_Z5alignPcS_Piii
.extern .func  (.param .b32 func_retval0) vprintf
(
	.param .b64 vprintf_param_0,
	.param .b64 vprintf_param_1
)
;
.global .align 1 .b8 $str[56] = {10, 65, 108, 105, 103, 110, 109, 101, 110, 116, 32, 35, 37, 100, 32, 58, 10, 45, 45, 45, 45, 45, 45, 45, 45, 45, 45, 45, 45, 45, 45, 45, 45, 45, 45, 45, 10, 75, 101, 121, 58, 10, 37, 115, 10, 81, 117, 101, 114, 121, 58, 10, 37, 115, 10};

.visible .entry _Z5alignPcS_Piii(
	.param .u64 .ptr .align 1 _Z5alignPcS_Piii_param_0,
	.param .u64 .ptr .align 1 _Z5alignPcS_Piii_param_1,
	.param .u64 .ptr .align 1 _Z5alignPcS_Piii_param_2,
	.param .u32 _Z5alignPcS_Piii_param_3,
	.param .u32 _Z5alignPcS_Piii_param_4
)
{
	.local .align 8 .b8 	__local_depot0[366040];
	.reg .b64 	%SP;
	.reg .b64 	%SPL;
	.reg .pred 	%p<45>;
	.reg .b16 	%rs<19>;
	.reg .b32 	%r<192>;
	.reg .b64 	%rd<112>;

	mov.u64 	%SPL, __local_depot0;
	cvta.local.u64 	%SP, %SPL;
	ld.param.u64 	%rd22, [_Z5alignPcS_Piii_param_0];
	ld.param.u64 	%rd23, [_Z5alignPcS_Piii_param_1];
	ld.param.u32 	%r188, [_Z5alignPcS_Piii_param_3];
	ld.param.u32 	%r51, [_Z5alignPcS_Piii_param_4];
	cvta.to.global.u64 	%rd1, %rd23;
	cvta.to.global.u64 	%rd2, %rd22;
	add.u64 	%rd3, %SPL, 0;
	add.u64 	%rd4, %SPL, 2408;
	add.u64 	%rd5, %SPL, 364812;
	add.u64 	%rd6, %SPL, 365414;
	mov.u32 	%r52, %tid.x;
	mov.u32 	%r53, %ctaid.x;
	mov.u32 	%r54, %ntid.x;
	mad.lo.s32 	%r1, %r53, %r54, %r52;
	setp.ge.s32 	%p1, %r1, %r51;
	@%p1 bra 	$L__BB0_38;
	setp.lt.s32 	%p2, %r188, 0;
	@%p2 bra 	$L__BB0_13;
	add.s32 	%r2, %r188, 1;
	and.b32  	%r3, %r2, 7;
	setp.lt.u32 	%p3, %r188, 7;
	mov.b32 	%r173, 0;
	@%p3 bra 	$L__BB0_5;
	and.b32  	%r173, %r2, -8;
	mov.b32 	%r171, 0;
$L__BB0_4:
	.pragma "nounroll";
	neg.s32 	%r57, %r171;
	mul.wide.u32 	%rd28, %r171, 4;
	add.s64 	%rd29, %rd3, %rd28;
	add.s64 	%rd30, %rd4, %rd28;
	mov.b32 	%r58, 1;
	st.local.u32 	[%rd30], %r58;
	mul.wide.u32 	%rd31, %r171, 1200;
	add.s64 	%rd32, %rd30, %rd31;
	mov.b32 	%r59, 3;
	st.local.u32 	[%rd32], %r59;
	not.b32 	%r60, %r171;
	st.local.v2.u32 	[%rd29], {%r57, %r60};
	st.local.u32 	[%rd30+4], %r58;
	st.local.u32 	[%rd32+1204], %r59;
	sub.s32 	%r61, -2, %r171;
	st.local.u32 	[%rd30+8], %r58;
	st.local.u32 	[%rd32+2408], %r59;
	sub.s32 	%r62, -3, %r171;
	st.local.v2.u32 	[%rd29+8], {%r61, %r62};
	st.local.u32 	[%rd30+12], %r58;
	st.local.u32 	[%rd32+3612], %r59;
	sub.s32 	%r63, -4, %r171;
	st.local.u32 	[%rd30+16], %r58;
	st.local.u32 	[%rd32+4816], %r59;
	sub.s32 	%r64, -5, %r171;
	st.local.v2.u32 	[%rd29+16], {%r63, %r64};
	st.local.u32 	[%rd30+20], %r58;
	st.local.u32 	[%rd32+6020], %r59;
	sub.s32 	%r65, -6, %r171;
	st.local.u32 	[%rd30+24], %r58;
	st.local.u32 	[%rd32+7224], %r59;
	sub.s32 	%r66, -7, %r171;
	st.local.v2.u32 	[%rd29+24], {%r65, %r66};
	st.local.u32 	[%rd30+28], %r58;
	st.local.u32 	[%rd32+8428], %r59;
	add.s32 	%r171, %r171, 8;
	setp.ne.s32 	%p4, %r171, %r173;
	@%p4 bra 	$L__BB0_4;
$L__BB0_5:
	setp.eq.s32 	%p5, %r3, 0;
	@%p5 bra 	$L__BB0_13;
	setp.lt.u32 	%p6, %r3, 4;
	@%p6 bra 	$L__BB0_8;
	neg.s32 	%r67, %r173;
	mul.wide.u32 	%rd33, %r173, 4;
	add.s64 	%rd34, %rd3, %rd33;
	st.local.u32 	[%rd34], %r67;
	add.s64 	%rd35, %rd4, %rd33;
	mov.b32 	%r68, 1;
	st.local.u32 	[%rd35], %r68;
	mul.wide.u32 	%rd36, %r173, 1200;
	add.s64 	%rd37, %rd35, %rd36;
	mov.b32 	%r69, 3;
	st.local.u32 	[%rd37], %r69;
	not.b32 	%r70, %r173;
	st.local.u32 	[%rd34+4], %r70;
	st.local.u32 	[%rd35+4], %r68;
	st.local.u32 	[%rd37+1204], %r69;
	sub.s32 	%r71, -2, %r173;
	st.local.u32 	[%rd34+8], %r71;
	st.local.u32 	[%rd35+8], %r68;
	st.local.u32 	[%rd37+2408], %r69;
	sub.s32 	%r72, -3, %r173;
	st.local.u32 	[%rd34+12], %r72;
	st.local.u32 	[%rd35+12], %r68;
	st.local.u32 	[%rd37+3612], %r69;
	add.s32 	%r173, %r173, 4;
$L__BB0_8:
	and.b32  	%r73, %r2, 3;
	setp.eq.s32 	%p7, %r73, 0;
	@%p7 bra 	$L__BB0_13;
	setp.eq.s32 	%p8, %r73, 1;
	@%p8 bra 	$L__BB0_11;
	neg.s32 	%r74, %r173;
	mul.wide.u32 	%rd38, %r173, 4;
	add.s64 	%rd39, %rd3, %rd38;
	st.local.u32 	[%rd39], %r74;
	add.s64 	%rd40, %rd4, %rd38;
	mov.b32 	%r75, 1;
	st.local.u32 	[%rd40], %r75;
	mul.wide.u32 	%rd41, %r173, 1200;
	add.s64 	%rd42, %rd40, %rd41;
	mov.b32 	%r76, 3;
	st.local.u32 	[%rd42], %r76;
	not.b32 	%r77, %r173;
	st.local.u32 	[%rd39+4], %r77;
	st.local.u32 	[%rd40+4], %r75;
	st.local.u32 	[%rd42+1204], %r76;
	add.s32 	%r173, %r173, 2;
$L__BB0_11:
	and.b32  	%r78, %r188, 1;
	setp.eq.b32 	%p9, %r78, 1;
	@%p9 bra 	$L__BB0_13;
	neg.s32 	%r79, %r173;
	mul.wide.u32 	%rd43, %r173, 4;
	add.s64 	%rd44, %rd3, %rd43;
	st.local.u32 	[%rd44], %r79;
	add.s64 	%rd45, %rd4, %rd43;
	mov.b32 	%r80, 1;
	st.local.u32 	[%rd45], %r80;
	mul.wide.u32 	%rd46, %r173, 1200;
	add.s64 	%rd47, %rd45, %rd46;
	mov.b32 	%r81, 3;
	st.local.u32 	[%rd47], %r81;
$L__BB0_13:
	mov.b32 	%r82, 0;
	st.local.u32 	[%rd4], %r82;
	setp.lt.s32 	%p10, %r188, 1;
	@%p10 bra 	$L__BB0_25;
	mul.lo.s32 	%r12, %r188, %r1;
	and.b32  	%r13, %r188, 3;
	and.b32  	%r14, %r188, 1;
	and.b32  	%r84, %r188, 2147483644;
	neg.s32 	%r15, %r84;
	mov.b32 	%r175, 1;
	mov.u32 	%r176, %r175;
$L__BB0_15:
	mov.u32 	%r18, %r176;
	mov.u32 	%r17, %r175;
	setp.lt.u32 	%p11, %r188, 4;
	xor.b32  	%r176, %r18, 1;
	cvt.s64.s32 	%rd48, %r17;
	add.s64 	%rd49, %rd2, %rd48;
	ld.global.u8 	%rs1, [%rd49+-1];
	mov.b32 	%r181, 1;
	@%p11 bra 	$L__BB0_19;
	mul.wide.u32 	%rd50, %r17, 1204;
	add.s64 	%rd51, %rd4, %rd50;
	add.s64 	%rd110, %rd51, 8;
	mul.wide.u32 	%rd52, %r18, 1204;
	add.s64 	%rd53, %rd3, 8;
	add.s64 	%rd109, %rd53, %rd52;
	mul.wide.u32 	%rd54, %r176, 1204;
	add.s64 	%rd108, %rd53, %rd54;
	mov.b32 	%r178, 0;
	mov.u32 	%r177, %r12;
	mov.u32 	%r179, %r15;
$L__BB0_17:
	.pragma "nounroll";
	cvt.s64.s32 	%rd55, %r177;
	add.s64 	%rd56, %rd1, %rd55;
	ld.global.u8 	%rs2, [%rd56];
	setp.eq.s16 	%p12, %rs1, %rs2;
	selp.b32 	%r87, 1, -1, %p12;
	ld.local.u32 	%r88, [%rd108+-8];
	add.s32 	%r89, %r87, %r88;
	ld.local.u32 	%r90, [%rd108+-4];
	add.s32 	%r91, %r90, -1;
	setp.lt.s32 	%p13, %r89, %r91;
	max.s32 	%r92, %r89, %r91;
	selp.b32 	%r93, 3, 2, %p13;
	ld.local.u32 	%r94, [%rd109+-8];
	add.s32 	%r95, %r94, -1;
	setp.lt.s32 	%p14, %r92, %r95;
	max.s32 	%r96, %r92, %r95;
	selp.b32 	%r97, 1, %r93, %p14;
	st.local.u32 	[%rd109+-4], %r96;
	st.local.u32 	[%rd110+-4], %r97;
	ld.global.u8 	%rs4, [%rd56+1];
	setp.eq.s16 	%p15, %rs1, %rs4;
	selp.b32 	%r98, 1, -1, %p15;
	add.s32 	%r99, %r98, %r90;
	ld.local.u32 	%r100, [%rd108];
	add.s32 	%r101, %r100, -1;
	setp.lt.s32 	%p16, %r99, %r101;
	max.s32 	%r102, %r99, %r101;
	selp.b32 	%r103, 3, 2, %p16;
	add.s32 	%r104, %r96, -1;
	setp.lt.s32 	%p17, %r102, %r104;
	max.s32 	%r105, %r102, %r104;
	selp.b32 	%r106, 1, %r103, %p17;
	st.local.u32 	[%rd109], %r105;
	st.local.u32 	[%rd110], %r106;
	ld.global.u8 	%rs5, [%rd56+2];
	setp.eq.s16 	%p18, %rs1, %rs5;
	selp.b32 	%r107, 1, -1, %p18;
	add.s32 	%r108, %r107, %r100;
	ld.local.u32 	%r109, [%rd108+4];
	add.s32 	%r110, %r109, -1;
	setp.lt.s32 	%p19, %r108, %r110;
	max.s32 	%r111, %r108, %r110;
	selp.b32 	%r112, 3, 2, %p19;
	add.s32 	%r113, %r105, -1;
	setp.lt.s32 	%p20, %r111, %r113;
	max.s32 	%r114, %r111, %r113;
	selp.b32 	%r115, 1, %r112, %p20;
	st.local.u32 	[%rd109+4], %r114;
	st.local.u32 	[%rd110+4], %r115;
	ld.global.u8 	%rs6, [%rd56+3];
	setp.eq.s16 	%p21, %rs1, %rs6;
	selp.b32 	%r116, 1, -1, %p21;
	add.s32 	%r117, %r116, %r109;
	ld.local.u32 	%r118, [%rd108+8];
	add.s32 	%r119, %r118, -1;
	setp.lt.s32 	%p22, %r117, %r119;
	max.s32 	%r120, %r117, %r119;
	selp.b32 	%r121, 3, 2, %p22;
	add.s32 	%r122, %r114, -1;
	setp.lt.s32 	%p23, %r120, %r122;
	max.s32 	%r123, %r120, %r122;
	selp.b32 	%r124, 1, %r121, %p23;
	st.local.u32 	[%rd109+8], %r123;
	st.local.u32 	[%rd110+8], %r124;
	add.s32 	%r179, %r179, 4;
	add.s32 	%r178, %r178, 4;
	add.s32 	%r177, %r177, 4;
	add.s64 	%rd110, %rd110, 16;
	add.s64 	%rd109, %rd109, 16;
	add.s64 	%rd108, %rd108, 16;
	setp.ne.s32 	%p24, %r179, 0;
	@%p24 bra 	$L__BB0_17;
	add.s32 	%r181, %r178, 1;
$L__BB0_19:
	mul.wide.u32 	%rd57, %r176, 1204;
	add.s64 	%rd16, %rd3, %rd57;
	mul.wide.u32 	%rd58, %r18, 1204;
	add.s64 	%rd17, %rd3, %rd58;
	mul.wide.u32 	%rd59, %r17, 1204;
	add.s64 	%rd18, %rd4, %rd59;
	setp.eq.s32 	%p25, %r13, 0;
	@%p25 bra 	$L__BB0_24;
	setp.eq.s32 	%p26, %r13, 1;
	@%p26 bra 	$L__BB0_22;
	add.s32 	%r125, %r12, %r181;
	add.s32 	%r126, %r125, -1;
	cvt.s64.s32 	%rd60, %r126;
	add.s64 	%rd61, %rd1, %rd60;
	ld.global.u8 	%rs7, [%rd61];
	setp.eq.s16 	%p27, %rs1, %rs7;
	selp.b32 	%r127, 1, -1, %p27;
	mul.wide.s32 	%rd62, %r181, 4;
	add.s64 	%rd63, %rd16, %rd62;
	ld.local.u32 	%r128, [%rd63+-4];
	add.s32 	%r129, %r127, %r128;
	ld.local.u32 	%r130, [%rd63];
	add.s32 	%r131, %r130, -1;
	setp.lt.s32 	%p28, %r129, %r131;
	max.s32 	%r132, %r129, %r131;
	selp.b32 	%r133, 3, 2, %p28;
	add.s64 	%rd64, %rd17, %rd62;
	ld.local.u32 	%r134, [%rd64+-4];
	add.s32 	%r135, %r134, -1;
	setp.lt.s32 	%p29, %r132, %r135;
	max.s32 	%r136, %r132, %r135;
	selp.b32 	%r137, 1, %r133, %p29;
	st.local.u32 	[%rd64], %r136;
	mul.wide.u32 	%rd65, %r181, 4;
	add.s64 	%rd66, %rd18, %rd65;
	st.local.u32 	[%rd66], %r137;
	ld.global.u8 	%rs9, [%rd61+1];
	setp.eq.s16 	%p30, %rs1, %rs9;
	selp.b32 	%r138, 1, -1, %p30;
	add.s32 	%r139, %r138, %r130;
	ld.local.u32 	%r140, [%rd63+4];
	add.s32 	%r141, %r140, -1;
	setp.lt.s32 	%p31, %r139, %r141;
	max.s32 	%r142, %r139, %r141;
	selp.b32 	%r143, 3, 2, %p31;
	add.s32 	%r144, %r136, -1;
	setp.lt.s32 	%p32, %r142, %r144;
	max.s32 	%r145, %r142, %r144;
	selp.b32 	%r146, 1, %r143, %p32;
	st.local.u32 	[%rd64+4], %r145;
	st.local.u32 	[%rd66+4], %r146;
	add.s32 	%r181, %r181, 2;
$L__BB0_22:
	setp.eq.s32 	%p33, %r14, 0;
	@%p33 bra 	$L__BB0_24;
	add.s32 	%r147, %r12, %r181;
	add.s32 	%r148, %r147, -1;
	cvt.s64.s32 	%rd67, %r148;
	add.s64 	%rd68, %rd1, %rd67;
	ld.global.u8 	%rs10, [%rd68];
	setp.eq.s16 	%p34, %rs1, %rs10;
	selp.b32 	%r149, 1, -1, %p34;
	mul.wide.s32 	%rd69, %r181, 4;
	add.s64 	%rd70, %rd16, %rd69;
	ld.local.u32 	%r150, [%rd70+-4];
	add.s32 	%r151, %r149, %r150;
	ld.local.u32 	%r152, [%rd70];
	add.s32 	%r153, %r152, -1;
	setp.lt.s32 	%p35, %r151, %r153;
	max.s32 	%r154, %r151, %r153;
	selp.b32 	%r155, 3, 2, %p35;
	add.s64 	%rd71, %rd17, %rd69;
	ld.local.u32 	%r156, [%rd71+-4];
	add.s32 	%r157, %r156, -1;
	setp.lt.s32 	%p36, %r154, %r157;
	max.s32 	%r158, %r154, %r157;
	selp.b32 	%r159, 1, %r155, %p36;
	st.local.u32 	[%rd71], %r158;
	mul.wide.u32 	%rd72, %r181, 4;
	add.s64 	%rd73, %rd18, %rd72;
	st.local.u32 	[%rd73], %r159;
$L__BB0_24:
	add.s32 	%r175, %r17, 1;
	setp.eq.s32 	%p37, %r17, %r188;
	@%p37 bra 	$L__BB0_25;
	bra.uni 	$L__BB0_15;
$L__BB0_25:
	setp.lt.s32 	%p38, %r188, 0;
	mov.b32 	%r186, 0;
	mov.b64 	%rd111, 0;
	@%p38 bra 	$L__BB0_37;
	mad.lo.s32 	%r16, %r188, %r1, -1;
	mov.b32 	%r186, 0;
	mov.u32 	%r187, %r188;
	mov.u32 	%r189, %r186;
$L__BB0_27:
	or.b32  	%r162, %r187, %r188;
	setp.eq.s32 	%p39, %r162, 0;
	@%p39 bra 	$L__BB0_36;
	mul.wide.u32 	%rd75, %r187, 1204;
	add.s64 	%rd76, %rd4, %rd75;
	mul.wide.u32 	%rd77, %r188, 4;
	add.s64 	%rd78, %rd76, %rd77;
	ld.local.u32 	%r163, [%rd78];
	setp.eq.s32 	%p40, %r163, 1;
	@%p40 bra 	$L__BB0_32;
	setp.eq.s32 	%p41, %r163, 2;
	@%p41 bra 	$L__BB0_33;
	setp.ne.s32 	%p42, %r163, 3;
	@%p42 bra 	$L__BB0_34;
	add.s32 	%r35, %r187, -1;
	cvt.s64.s32 	%rd91, %r187;
	add.s64 	%rd92, %rd2, %rd91;
	ld.global.u8 	%rs16, [%rd92+-1];
	cvt.u64.u32 	%rd93, %r189;
	add.s64 	%rd94, %rd5, %rd93;
	st.local.u8 	[%rd94], %rs16;
	add.s64 	%rd95, %rd6, %rd93;
	mov.b16 	%rs17, 45;
	st.local.u8 	[%rd95], %rs17;
	add.s32 	%r186, %r186, -1;
	mov.u32 	%r187, %r35;
	bra.uni 	$L__BB0_35;
$L__BB0_32:
	cvt.u64.u32 	%rd86, %r189;
	add.s64 	%rd87, %rd5, %rd86;
	mov.b16 	%rs14, 45;
	st.local.u8 	[%rd87], %rs14;
	add.s32 	%r166, %r16, %r188;
	cvt.s64.s32 	%rd88, %r166;
	add.s64 	%rd89, %rd1, %rd88;
	ld.global.u8 	%rs15, [%rd89];
	add.s64 	%rd90, %rd6, %rd86;
	st.local.u8 	[%rd90], %rs15;
	add.s32 	%r188, %r188, -1;
	add.s32 	%r186, %r186, -1;
	bra.uni 	$L__BB0_35;
$L__BB0_33:
	add.s32 	%r39, %r187, -1;
	cvt.s64.s32 	%rd79, %r187;
	add.s64 	%rd80, %rd2, %rd79;
	ld.global.u8 	%rs12, [%rd80+-1];
	cvt.u64.u32 	%rd81, %r189;
	add.s64 	%rd82, %rd5, %rd81;
	st.local.u8 	[%rd82], %rs12;
	add.s32 	%r164, %r16, %r188;
	cvt.s64.s32 	%rd83, %r164;
	add.s64 	%rd84, %rd1, %rd83;
	ld.global.u8 	%rs13, [%rd84];
	add.s64 	%rd85, %rd6, %rd81;
	st.local.u8 	[%rd85], %rs13;
	setp.eq.s16 	%p43, %rs12, %rs13;
	selp.b32 	%r165, 1, -1, %p43;
	add.s32 	%r186, %r165, %r186;
	add.s32 	%r188, %r188, -1;
	mov.u32 	%r187, %r39;
	bra.uni 	$L__BB0_35;
$L__BB0_34:
	add.s32 	%r186, %r186, -1;
$L__BB0_35:
	add.s32 	%r189, %r189, 1;
	or.b32  	%r167, %r187, %r188;
	setp.gt.s32 	%p44, %r167, -1;
	@%p44 bra 	$L__BB0_27;
$L__BB0_36:
	cvt.u64.u32 	%rd111, %r189;
$L__BB0_37:
	ld.param.u64 	%rd107, [_Z5alignPcS_Piii_param_2];
	add.u64 	%rd96, %SP, 366016;
	add.u64 	%rd97, %SPL, 366016;
	add.s64 	%rd98, %rd5, %rd111;
	mov.b16 	%rs18, 0;
	st.local.u8 	[%rd98], %rs18;
	add.s64 	%rd99, %rd6, %rd111;
	st.local.u8 	[%rd99], %rs18;
	add.s32 	%r168, %r1, 1;
	st.local.u32 	[%rd97], %r168;
	add.u64 	%rd100, %SP, 364812;
	st.local.u64 	[%rd97+8], %rd100;
	add.u64 	%rd101, %SP, 365414;
	st.local.u64 	[%rd97+16], %rd101;
	mov.u64 	%rd102, $str;
	cvta.global.u64 	%rd103, %rd102;
	{ // callseq 0, 0
	.param .b64 param0;
	st.param.b64 	[param0], %rd103;
	.param .b64 param1;
	st.param.b64 	[param1], %rd96;
	.param .b32 retval0;
	call.uni (retval0), 
	vprintf, 
	(
	param0, 
	param1
	);
	ld.param.b32 	%r169, [retval0];
	} // callseq 0
	cvta.to.global.u64 	%rd104, %rd107;
	mul.wide.s32 	%rd105, %r1, 4;
	add.s64 	%rd106, %rd104, %rd105;
	st.global.u32 	[%rd106], %r186;
$L__BB0_38:
	ret;

}


// ===== COMPILED SASS (sm_100) =====

	.target	sm_100

	.elftype	@"ET_EXEC"


//--------------------- .note.nv.tkinfo           --------------------------
	.section	.note.nv.tkinfo,"",@"SHT_NOTE"
	.sectionflags	@"SHF_NOTE_NV_TKINFO"
	.tkinfo
        /*0018*/ 	.word	0x00000002
        /*0030*/ 	.string	""
        /*0030*/ 	.string	"ptxas"
        /*0030*/ 	.string	"Cuda compilation tools, release 13.0, V13.0.88"
        /*0030*/ 	.string	"Build cuda_13.0.r13.0/compiler.36424714_0"
        /*0030*/ 	.string	"-arch sm_100 -m 64 "



//--------------------- .note.nv.cuinfo           --------------------------
	.section	.note.nv.cuinfo,"",@"SHT_NOTE"
	.sectionflags	@"SHF_NOTE_NV_CUINFO"
        /*0018*/ 	.short	0x0002
        /*001a*/ 	.short	0x0064
        /*001c*/ 	.short	0x0082
	.zero		2


//--------------------- .nv.info                  --------------------------
	.section	.nv.info,"",@"SHT_CUDA_INFO"
	.align	4


	//----- nvinfo : EIATTR_REGCOUNT
	.align		4
        /*0000*/ 	.byte	0x04, 0x2f
        /*0002*/ 	.short	(.L_2 - .L_1)
	.align		4
.L_1:
        /*0004*/ 	.word	index@(_Z5alignPcS_Piii)
        /*0008*/ 	.word	0x00000018


	//----- nvinfo : EIATTR_FRAME_SIZE
	.align		4
.L_2:
        /*000c*/ 	.byte	0x04, 0x11
        /*000e*/ 	.short	(.L_4 - .L_3)
	.align		4
.L_3:
        /*0010*/ 	.word	index@(_Z5alignPcS_Piii)
        /*0014*/ 	.word	0x000595d8


	//----- nvinfo : EIATTR_MIN_STACK_SIZE
	.align		4
.L_4:
        /*0018*/ 	.byte	0x04, 0x12
        /*001a*/ 	.short	(.L_6 - .L_5)
	.align		4
.L_5:
        /*001c*/ 	.word	index@(_Z5alignPcS_Piii)
        /*0020*/ 	.word	0x000595d8
.L_6:


//--------------------- .nv.compat                --------------------------
	.section	.nv.compat,"",@"SHT_CUDA_COMPAT_INFO"
	.align	4
        /*0000*/ 	.byte	0x02, 0x09, 0x00, 0x00, 0x02, 0x02, 0x01, 0x00, 0x02, 0x05, 0x05, 0x00, 0x03, 0x07, 0x01, 0x01
        /*0010*/ 	.byte	0x02, 0x03, 0x00, 0x00, 0x02, 0x06, 0x01, 0x00, 0x04, 0x0b, 0x08, 0x00, 0x09, 0x00, 0x00, 0x00
        /*0020*/ 	.byte	0x00, 0x00, 0x00, 0x00


//--------------------- .nv.info._Z5alignPcS_Piii --------------------------
	.section	.nv.info._Z5alignPcS_Piii,"",@"SHT_CUDA_INFO"
	.sectionflags	@""
	.align	4


	//----- nvinfo : EIATTR_CUDA_API_VERSION
	.align		4
        /*0000*/ 	.byte	0x04, 0x37
        /*0002*/ 	.short	(.L_8 - .L_7)
.L_7:
        /*0004*/ 	.word	0x00000082


	//----- nvinfo : EIATTR_KPARAM_INFO
	.align		4
.L_8:
        /*0008*/ 	.byte	0x04, 0x17
        /*000a*/ 	.short	(.L_10 - .L_9)
.L_9:
        /*000c*/ 	.word	0x00000000
        /*0010*/ 	.short	0x0004
        /*0012*/ 	.short	0x001c
        /*0014*/ 	.byte	0x00, 0xf0, 0x11, 0x00


	//----- nvinfo : EIATTR_KPARAM_INFO
	.align		4
.L_10:
        /*0018*/ 	.byte	0x04, 0x17
        /*001a*/ 	.short	(.L_12 - .L_11)
.L_11:
        /*001c*/ 	.word	0x00000000
        /*0020*/ 	.short	0x0003
        /*0022*/ 	.short	0x0018
        /*0024*/ 	.byte	0x00, 0xf0, 0x11, 0x00


	//----- nvinfo : EIATTR_KPARAM_INFO
	.align		4
.L_12:
        /*0028*/ 	.byte	0x04, 0x17
        /*002a*/ 	.short	(.L_14 - .L_13)
.L_13:
        /*002c*/ 	.word	0x00000000
        /*0030*/ 	.short	0x0002
        /*0032*/ 	.short	0x0010
        /*0034*/ 	.byte	0x00, 0xf5, 0x21, 0x00


	//----- nvinfo : EIATTR_KPARAM_INFO
	.align		4
.L_14:
        /*0038*/ 	.byte	0x04, 0x17
        /*003a*/ 	.short	(.L_16 - .L_15)
.L_15:
        /*003c*/ 	.word	0x00000000
        /*0040*/ 	.short	0x0001
        /*0042*/ 	.short	0x0008
        /*0044*/ 	.byte	0x00, 0xf5, 0x21, 0x00


	//----- nvinfo : EIATTR_KPARAM_INFO
	.align		4
.L_16:
        /*0048*/ 	.byte	0x04, 0x17
        /*004a*/ 	.short	(.L_18 - .L_17)
.L_17:
        /*004c*/ 	.word	0x00000000
        /*0050*/ 	.short	0x0000
        /*0052*/ 	.short	0x0000
        /*0054*/ 	.byte	0x00, 0xf5, 0x21, 0x00


	//----- nvinfo : EIATTR_SPARSE_MMA_MASK
	.align		4
.L_18:
        /*0058*/ 	.byte	0x03, 0x50
        /*005a*/ 	.short	0x0000


	//----- nvinfo : EIATTR_MAXREG_COUNT
	.align		4
        /*005c*/ 	.byte	0x03, 0x1b
        /*005e*/ 	.short	0x00ff


	//----- nvinfo : EIATTR_EXTERNS
	.align		4
        /*0060*/ 	.byte	0x04, 0x0f
        /*0062*/ 	.short	(.L_20 - .L_19)


	//   ....[0]....
	.align		4
.L_19:
        /*0064*/ 	.word	index@(vprintf)


	//----- nvinfo : EIATTR_MERCURY_ISA_VERSION
	.align		4
.L_20:
        /*0068*/ 	.byte	0x03, 0x5f
        /*006a*/ 	.short	0x0101


	//----- nvinfo : EIATTR_VRC_CTA_INIT_COUNT
	.align		4
        /*006c*/ 	.byte	0x02, 0x4a
	.zero		1
	.zero		1


	//----- nvinfo : EIATTR_SYSCALL_OFFSETS
	.align		4
        /*0070*/ 	.byte	0x04, 0x46
        /*0072*/ 	.short	(.L_22 - .L_21)


	//   ....[0]....
.L_21:
        /*0074*/ 	.word	0x00001920


	//----- nvinfo : EIATTR_EXIT_INSTR_OFFSETS
	.align		4
.L_22:
        /*0078*/ 	.byte	0x04, 0x1c
        /*007a*/ 	.short	(.L_24 - .L_23)


	//   ....[0]....
.L_23:
        /*007c*/ 	.word	0x000000d0


	//   ....[1]....
        /*0080*/ 	.word	0x00001960


	//----- nvinfo : EIATTR_CRS_STACK_SIZE
	.align		4
.L_24:
        /*0084*/ 	.byte	0x04, 0x1e
        /*0086*/ 	.short	(.L_26 - .L_25)
.L_25:
        /*0088*/ 	.word	0x00000000


	//----- nvinfo : EIATTR_CBANK_PARAM_SIZE
	.align		4
.L_26:
        /*008c*/ 	.byte	0x03, 0x19
        /*008e*/ 	.short	0x0020


	//----- nvinfo : EIATTR_PARAM_CBANK
	.align		4
        /*0090*/ 	.byte	0x04, 0x0a
        /*0092*/ 	.short	(.L_28 - .L_27)
	.align		4
.L_27:
        /*0094*/ 	.word	index@(.nv.constant0._Z5alignPcS_Piii)
        /*0098*/ 	.short	0x0380
        /*009a*/ 	.short	0x0020


	//----- nvinfo : EIATTR_SW_WAR
	.align		4
.L_28:
        /*009c*/ 	.byte	0x04, 0x36
        /*009e*/ 	.short	(.L_30 - .L_29)
.L_29:
        /*00a0*/ 	.word	0x00000008
.L_30:


//--------------------- .nv.callgraph             --------------------------
	.section	.nv.callgraph,"",@"SHT_CUDA_CALLGRAPH"
	.align	4
	.sectionentsize	8
	.align		4
        /*0000*/ 	.word	0x00000000
	.align		4
        /*0004*/ 	.word	0xffffffff
	.align		4
        /*0008*/ 	.word	index@(_Z5alignPcS_Piii)
	.align		4
        /*000c*/ 	.word	index@(vprintf)
	.align		4
        /*0010*/ 	.word	0x00000000
	.align		4
        /*0014*/ 	.word	0xfffffffe
	.align		4
        /*0018*/ 	.word	0x00000000
	.align		4
        /*001c*/ 	.word	0xfffffffd
	.align		4
        /*0020*/ 	.word	0x00000000
	.align		4
        /*0024*/ 	.word	0xfffffffc


//--------------------- .nv.constant4             --------------------------
	.section	.nv.constant4,"a",@progbits
	.align	8
	.align		8
.nv.constant4:
        /*0000*/ 	.dword	vprintf
	.align		8
        /*0008*/ 	.dword	$str


//--------------------- .text._Z5alignPcS_Piii    --------------------------
	.section	.text._Z5alignPcS_Piii,"ax",@progbits
	.align	128
        .global         _Z5alignPcS_Piii
        .type           _Z5alignPcS_Piii,@function
        .size           _Z5alignPcS_Piii,(.L_x_21 - _Z5alignPcS_Piii)
        .other          _Z5alignPcS_Piii,@"STO_CUDA_ENTRY STV_DEFAULT"
_Z5alignPcS_Piii:
.text._Z5alignPcS_Piii:
[----:B------:R-:W0:Y:S01]  /*0000*/  LDC R1, c[0x0][0x37c] ;  /* 0x0000df00ff017b82 */ /* 0x000e220000000800 */
[----:B------:R-:W1:Y:S01]  /*0010*/  S2R R16, SR_TID.X ;  /* 0x0000000000107919 */ /* 0x000e620000002100 */
[----:B------:R-:W2:Y:S06]  /*0020*/  LDCU UR5, c[0x0][0x2fc] ;  /* 0x00005f80ff0577ac */ /* 0x000eac0008000800 */
[----:B------:R-:W1:Y:S01]  /*0030*/  S2UR UR6, SR_CTAID.X ;  /* 0x00000000000679c3 */ /* 0x000e620000002500 */
[----:B0-----:R-:W-:Y:S01]  /*0040*/  VIADD R1, R1, 0xfffa6a28 ;  /* 0xfffa6a2801017836 */ /* 0x001fe20000000000 */
[----:B------:R-:W0:Y:S04]  /*0050*/  LDCU UR7, c[0x0][0x39c] ;  /* 0x00007380ff0777ac */ /* 0x000e280008000800 */
[----:B------:R-:W-:Y:S01]  /*0060*/  R2UR UR9, R1 ;  /* 0x00000000010972ca */ /* 0x000fe200000e0000 */
[----:B------:R-:W3:Y:S01]  /*0070*/  LDCU UR4, c[0x0][0x2f8] ;  /* 0x00005f00ff0477ac */ /* 0x000ee20008000800 */
[----:B------:R-:W1:Y:S02]  /*0080*/  LDC R3, c[0x0][0x360] ;  /* 0x0000d800ff037b82 */ /* 0x000e640000000800 */
[----:B-1----:R-:W-:-:S05]  /*0090*/  IMAD R16, R3, UR6, R16 ;  /* 0x0000000603107c24 */ /* 0x002fca000f8e0210 */
[----:B0-----:R-:W-:-:S04]  /*00a0*/  ISETP.GE.AND P0, PT, R16, UR7, PT ;  /* 0x0000000710007c0c */ /* 0x001fc8000bf06270 */
[----:B---3--:R-:W-:-:S04]  /*00b0*/  UIADD3 UR7, UP0, UPT, UR9, UR4, URZ ;  /* 0x0000000409077290 */ /* 0x008fc8000ff1e0ff */
[----:B--2---:R-:W-:-:S05]  /*00c0*/  UIADD3.X UR8, UPT, UPT, URZ, UR5, URZ, UP0, !UPT ;  /* 0x00000005ff087290 */ /* 0x004fca00087fe4ff */
[----:B------:R-:W-:Y:S07]  /*00d0*/  @P0 EXIT ;  /* 0x000000000000094d */ /* 0x000fee0003800000 */
[----:B------:R-:W0:Y:S01]  /*00e0*/  LDCU UR12, c[0x0][0x398] ;  /* 0x00007300ff0c77ac */ /* 0x000e220008000800 */
[----:B------:R-:W1:Y:S01]  /*00f0*/  LDCU UR4, c[0x0][0x398] ;  /* 0x00007300ff0477ac */ /* 0x000e620008000800 */
[----:B------:R-:W-:Y:S02]  /*0100*/  UIADD3 UR9, UPT, UPT, UR9, 0x968, URZ ;  /* 0x0000096809097890 */ /* 0x000fe4000fffe0ff */
[----:B0-----:R-:W-:Y:S01]  /*0110*/  UISETP.GE.AND UP0, UPT, UR12, URZ, UPT ;  /* 0x000000ff0c00728c */ /* 0x001fe2000bf06270 */
[----:B-1----:R-:W-:-:S08]  /*0120*/  IMAD.U32 R2, RZ, RZ, UR4 ;  /* 0x00000004ff027e24 */ /* 0x002fd0000f8e00ff */
[----:B------:R-:W-:Y:S05]  /*0130*/  BRA.U !UP0, `(.L_x_0) ;  /* 0x0000000508907547 */ /* 0x000fea000b800000 */
[----:B------:R-:W-:Y:S01]  /*0140*/  UISETP.GE.U32.AND UP0, UPT, UR12, 0x7, UPT ;  /* 0x000000070c00788c */ /* 0x000fe2000bf06070 */
[----:B------:R-:W-:Y:S01]  /*0150*/  IMAD.MOV.U32 R0, RZ, RZ, RZ ;  /* 0x000000ffff007224 */ /* 0x000fe200078e00ff */
[----:B------:R-:W-:-:S04]  /*0160*/  UIADD3 UR4, UPT, UPT, UR12, 0x1, URZ ;  /* 0x000000010c047890 */ /* 0x000fc8000fffe0ff */
[----:B------:R-:W-:-:S04]  /*0170*/  ULOP3.LUT UR5, UR4, 0x7, URZ, 0xc0, !UPT ;  /* 0x0000000704057892 */ /* 0x000fc8000f8ec0ff */
[----:B------:R-:W-:Y:S01]  /*0180*/  UISETP.NE.AND UP1, UPT, UR5, URZ, UPT ;  /* 0x000000ff0500728c */ /* 0x000fe2000bf25270 */
[----:B------:R-:W-:Y:S10]  /*0190*/  BRA.U !UP0, `(.L_x_1) ;  /* 0x00000001089c7547 */ /* 0x000ff4000b800000 */
[----:B------:R-:W-:Y:S01]  /*01a0*/  ULOP3.LUT UR6, UR4, 0xfffffff8, URZ, 0xc0, !UPT ;  /* 0xfffffff804067892 */ /* 0x000fe2000f8ec0ff */
[----:B------:R-:W-:-:S05]  /*01b0*/  IMAD.MOV.U32 R3, RZ, RZ, RZ ;  /* 0x000000ffff037224 */ /* 0x000fca00078e00ff */
[----:B------:R-:W-:-:S07]  /*01c0*/  IMAD.U32 R0, RZ, RZ, UR6 ;  /* 0x00000006ff007e24 */ /* 0x000fce000f8e00ff */
.L_x_2:
[C---:B0-----:R-:W-:Y:S02]  /*01d0*/  IMAD R4, R3.reuse, 0x4, R1 ;  /* 0x0000000403047824 */ /* 0x041fe400078e0201 */
[----:B------:R-:W-:Y:S02]  /*01e0*/  HFMA2 R15, -RZ, RZ, 0, 5.9604644775390625e-08 ;  /* 0x00000001ff0f7431 */ /* 0x000fe400000001ff */
[----:B------:R-:W-:Y:S01]  /*01f0*/  IMAD.MOV.U32 R14, RZ, RZ, 0x3 ;  /* 0x00000003ff0e7424 */ /* 0x000fe200078e00ff */
[----:B------:R-:W-:Y:S01]  /*0200*/  LOP3.LUT R13, RZ, R3, RZ, 0x33, !PT ;  /* 0x00000003ff0d7212 */ /* 0x000fe200078e33ff */
[----:B------:R-:W-:Y:S01]  /*0210*/  VIADD R6, R4, 0x968 ;  /* 0x0000096804067836 */ /* 0x000fe20000000000 */
[C---:B------:R-:W-:Y:S01]  /*0220*/  IADD3 R7, PT, PT, -R3.reuse, -0x3, RZ ;  /* 0xfffffffd03077810 */ /* 0x040fe20007ffe1ff */
[----:B------:R-:W-:Y:S01]  /*0230*/  IMAD.MOV R12, RZ, RZ, -R3 ;  /* 0x000000ffff0c7224 */ /* 0x000fe200078e0a03 */
[C---:B------:R-:W-:Y:S01]  /*0240*/  IADD3 R8, PT, PT, -R3.reuse, -0x4, RZ ;  /* 0xfffffffc03087810 */ /* 0x040fe20007ffe1ff */
[C---:B------:R-:W-:Y:S01]  /*0250*/  IMAD R5, R3.reuse, 0x4b0, R6 ;  /* 0x000004b003057824 */ /* 0x040fe200078e0206 */
[----:B------:R0:W-:Y:S01]  /*0260*/  STL [R4+0x968], R15 ;  /* 0x0009680f04007387 */ /* 0x0001e20000100800 */
[----:B------:R-:W-:-:S02]  /*0270*/  IADD3 R6, PT, PT, -R3, -0x2, RZ ;  /* 0xfffffffe03067810 */ /* 0x000fc40007ffe1ff */
[C---:B------:R-:W-:Y:S01]  /*0280*/  IADD3 R9, PT, PT, -R3.reuse, -0x5, RZ ;  /* 0xfffffffb03097810 */ /* 0x040fe20007ffe1ff */
[----:B------:R0:W-:Y:S01]  /*0290*/  STL [R5], R14 ;  /* 0x0000000e05007387 */ /* 0x0001e20000100800 */
[C---:B------:R-:W-:Y:S02]  /*02a0*/  IADD3 R10, PT, PT, -R3.reuse, -0x6, RZ ;  /* 0xfffffffa030a7810 */ /* 0x040fe40007ffe1ff */
[C---:B------:R-:W-:Y:S01]  /*02b0*/  IADD3 R11, PT, PT, -R3.reuse, -0x7, RZ ;  /* 0xfffffff9030b7810 */ /* 0x040fe20007ffe1ff */
[----:B------:R0:W-:Y:S01]  /*02c0*/  STL.64 [R4], R12 ;  /* 0x0000000c04007387 */ /* 0x0001e20000100a00 */
[----:B------:R-:W-:-:S03]  /*02d0*/  VIADD R3, R3, 0x8 ;  /* 0x0000000803037836 */ /* 0x000fc60000000000 */
[----:B------:R0:W-:Y:S02]  /*02e0*/  STL [R4+0x96c], R15 ;  /* 0x00096c0f04007387 */ /* 0x0001e40000100800 */
[----:B------:R-:W-:Y:S02]  /*02f0*/  ISETP.NE.AND P0, PT, R3, R0, PT ;  /* 0x000000000300720c */ /* 0x000fe40003f05270 */
[----:B------:R0:W-:Y:S04]  /*0300*/  STL [R5+0x4b4], R14 ;  /* 0x0004b40e05007387 */ /* 0x0001e80000100800 */
[----:B------:R0:W-:Y:S04]  /*0310*/  STL [R4+0x970], R15 ;  /* 0x0009700f04007387 */ /* 0x0001e80000100800 */
[----:B------:R0:W-:Y:S04]  /*0320*/  STL [R5+0x968], R14 ;  /* 0x0009680e05007387 */ /* 0x0001e80000100800 */
[----:B------:R0:W-:Y:S04]  /*0330*/  STL.64 [R4+0x8], R6 ;  /* 0x0000080604007387 */ /* 0x0001e80000100a00 */
[----:B------:R0:W-:Y:S04]  /*0340*/  STL [R4+0x974], R15 ;  /* 0x0009740f04007387 */ /* 0x0001e80000100800 */
        /* <DEDUP_REMOVED lines=10> */
[----:B------:R0:W-:Y:S01]  /*03f0*/  STL [R5+0x20ec], R14 ;  /* 0x0020ec0e05007387 */ /* 0x0001e20000100800 */
[----:B------:R-:W-:Y:S05]  /*0400*/  @P0 BRA `(.L_x_2) ;  /* 0xfffffffc00700947 */ /* 0x000fea000383ffff */
.L_x_1:
[----:B------:R-:W-:Y:S05]  /*0410*/  BRA.U !UP1, `(.L_x_0) ;  /* 0x0000000109d87547 */ /* 0x000fea000b800000 */
[----:B------:R-:W-:Y:S02]  /*0420*/  UISETP.GE.U32.AND UP0, UPT, UR5, 0x4, UPT ;  /* 0x000000040500788c */ /* 0x000fe4000bf06070 */
[----:B------:R-:W-:-:S07]  /*0430*/  ULOP3.LUT UP1, UR4, UR4, 0x3, URZ, 0xc0, !UPT ;  /* 0x0000000304047892 */ /* 0x000fce000f82c0ff */
[----:B------:R-:W-:Y:S05]  /*0440*/  BRA.U !UP0, `(.L_x_3) ;  /* 0x0000000108587547 */ /* 0x000fea000b800000 */
[C---:B------:R-:W-:Y:S01]  /*0450*/  IMAD R3, R0.reuse, 0x4, R1 ;  /* 0x0000000400037824 */ /* 0x040fe200078e0201 */
[----:B0-----:R-:W-:Y:S01]  /*0460*/  MOV R14, 0x1 ;  /* 0x00000001000e7802 */ /* 0x001fe20000000f00 */
[----:B------:R-:W-:Y:S01]  /*0470*/  IMAD.MOV R12, RZ, RZ, -R0 ;  /* 0x000000ffff0c7224 */ /* 0x000fe200078e0a00 */
[----:B------:R-:W-:Y:S01]  /*0480*/  LOP3.LUT R6, RZ, R0, RZ, 0x33, !PT ;  /* 0x00000000ff067212 */ /* 0x000fe200078e33ff */
[----:B------:R-:W-:Y:S01]  /*0490*/  VIADD R5, R3, 0x968 ;  /* 0x0000096803057836 */ /* 0x000fe20000000000 */
[C---:B------:R-:W-:Y:S01]  /*04a0*/  IADD3 R8, PT, PT, -R0.reuse, -0x2, RZ ;  /* 0xfffffffe00087810 */ /* 0x040fe20007ffe1ff */
[----:B------:R-:W-:Y:S01]  /*04b0*/  IMAD.MOV.U32 R7, RZ, RZ, 0x3 ;  /* 0x00000003ff077424 */ /* 0x000fe200078e00ff */
[----:B------:R1:W-:Y:S01]  /*04c0*/  STL [R3], R12 ;  /* 0x0000000c03007387 */ /* 0x0003e20000100800 */
[C---:B------:R-:W-:Y:S01]  /*04d0*/  IMAD R4, R0.reuse, 0x4b0, R5 ;  /* 0x000004b000047824 */ /* 0x040fe200078e0205 */
[C---:B------:R-:W-:Y:S01]  /*04e0*/  IADD3 R10, PT, PT, -R0.reuse, -0x3, RZ ;  /* 0xfffffffd000a7810 */ /* 0x040fe20007ffe1ff */
[----:B------:R-:W-:Y:S01]  /*04f0*/  VIADD R0, R0, 0x4 ;  /* 0x0000000400007836 */ /* 0x000fe20000000000 */
[----:B------:R1:W-:Y:S04]  /*0500*/  STL [R3+0x968], R14 ;  /* 0x0009680e03007387 */ /* 0x0003e80000100800 */
[----:B------:R1:W-:Y:S04]  /*0510*/  STL [R4], R7 ;  /* 0x0000000704007387 */ /* 0x0003e80000100800 */
[----:B------:R1:W-:Y:S04]  /*0520*/  STL [R3+0x4], R6 ;  /* 0x0000040603007387 */ /* 0x0003e80000100800 */
[----:B------:R1:W-:Y:S04]  /*0530*/  STL [R3+0x96c], R14 ;  /* 0x00096c0e03007387 */ /* 0x0003e80000100800 */
[----:B------:R1:W-:Y:S04]  /*0540*/  STL [R4+0x4b4], R7 ;  /* 0x0004b40704007387 */ /* 0x0003e80000100800 */
[----:B------:R1:W-:Y:S04]  /*0550*/  STL [R3+0x8], R8 ;  /* 0x0000080803007387 */ /* 0x0003e80000100800 */
[----:B------:R1:W-:Y:S04]  /*0560*/  STL [R3+0x970], R14 ;  /* 0x0009700e03007387 */ /* 0x0003e80000100800 */
[----:B------:R1:W-:Y:S04]  /*0570*/  STL [R4+0x968], R7 ;  /* 0x0009680704007387 */ /* 0x0003e80000100800 */
[----:B------:R1:W-:Y:S04]  /*0580*/  STL [R3+0xc], R10 ;  /* 0x00000c0a03007387 */ /* 0x0003e80000100800 */
[----:B------:R1:W-:Y:S04]  /*0590*/  STL [R3+0x974], R14 ;  /* 0x0009740e03007387 */ /* 0x0003e80000100800 */
[----:B------:R1:W-:Y:S02]  /*05a0*/  STL [R4+0xe1c], R7 ;  /* 0x000e1c0704007387 */ /* 0x0003e40000100800 */
.L_x_3:
[----:B------:R-:W-:Y:S05]  /*05b0*/  BRA.U !UP1, `(.L_x_0) ;  /* 0x0000000109707547 */ /* 0x000fea000b800000 */
[----:B------:R-:W-:Y:S02]  /*05c0*/  UISETP.NE.AND UP0, UPT, UR4, 0x1, UPT ;  /* 0x000000010400788c */ /* 0x000fe4000bf05270 */
[----:B------:R-:W-:-:S04]  /*05d0*/  ULOP3.LUT UR5, UR12, 0x1, URZ, 0xc0, !UPT ;  /* 0x000000010c057892 */ /* 0x000fc8000f8ec0ff */
[----:B------:R-:W-:-:S03]  /*05e0*/  UISETP.NE.U32.AND UP1, UPT, UR5, 0x1, UPT ;  /* 0x000000010500788c */ /* 0x000fc6000bf25070 */
[----:B------:R-:W-:Y:S08]  /*05f0*/  BRA.U !UP0, `(.L_x_4) ;  /* 0x0000000108387547 */ /* 0x000ff0000b800000 */
[----:B01----:R-:W-:Y:S02]  /*0600*/  IMAD R4, R0, 0x4, R1 ;  /* 0x0000000400047824 */ /* 0x003fe400078e0201 */
[----:B------:R-:W-:Y:S02]  /*0610*/  HFMA2 R6, -RZ, RZ, 0, 1.78813934326171875e-07 ;  /* 0x00000003ff067431 */ /* 0x000fe400000001ff */
[----:B------:R-:W-:Y:S01]  /*0620*/  IMAD.MOV R3, RZ, RZ, -R0 ;  /* 0x000000ffff037224 */ /* 0x000fe200078e0a00 */
[----:B------:R-:W-:Y:S01]  /*0630*/  LOP3.LUT R9, RZ, R0, RZ, 0x33, !PT ;  /* 0x00000000ff097212 */ /* 0x000fe200078e33ff */
[----:B------:R-:W-:Y:S02]  /*0640*/  VIADD R5, R4, 0x968 ;  /* 0x0000096804057836 */ /* 0x000fe40000000000 */
[----:B------:R-:W-:Y:S01]  /*0650*/  IMAD.MOV.U32 R7, RZ, RZ, 0x1 ;  /* 0x00000001ff077424 */ /* 0x000fe200078e00ff */
[----:B------:R2:W-:Y:S01]  /*0660*/  STL [R4], R3 ;  /* 0x0000000304007387 */ /* 0x0005e20000100800 */
[----:B------:R-:W-:-:S02]  /*0670*/  IMAD R5, R0, 0x4b0, R5 ;  /* 0x000004b000057824 */ /* 0x000fc400078e0205 */
[----:B------:R-:W-:Y:S01]  /*0680*/  VIADD R0, R0, 0x2 ;  /* 0x0000000200007836 */ /* 0x000fe20000000000 */
[----:B------:R2:W-:Y:S04]  /*0690*/  STL [R4+0x968], R7 ;  /* 0x0009680704007387 */ /* 0x0005e80000100800 */
[----:B------:R2:W-:Y:S04]  /*06a0*/  STL [R5], R6 ;  /* 0x0000000605007387 */ /* 0x0005e80000100800 */
[----:B------:R2:W-:Y:S04]  /*06b0*/  STL [R4+0x4], R9 ;  /* 0x0000040904007387 */ /* 0x0005e80000100800 */
[----:B------:R2:W-:Y:S04]  /*06c0*/  STL [R4+0x96c], R7 ;  /* 0x00096c0704007387 */ /* 0x0005e80000100800 */
[----:B------:R2:W-:Y:S02]  /*06d0*/  STL [R5+0x4b4], R6 ;  /* 0x0004b40605007387 */ /* 0x0005e40000100800 */
.L_x_4:
[----:B------:R-:W-:Y:S05]  /*06e0*/  BRA.U !UP1, `(.L_x_0) ;  /* 0x0000000109247547 */ /* 0x000fea000b800000 */
[C---:B-12---:R-:W-:Y:S02]  /*06f0*/  IMAD R3, R0.reuse, 0x4, R1 ;  /* 0x0000000400037824 */ /* 0x046fe400078e0201 */
[----:B0-----:R-:W-:Y:S02]  /*0700*/  IMAD.MOV R4, RZ, RZ, -R0 ;  /* 0x000000ffff047224 */ /* 0x001fe400078e0a00 */
[----:B------:R-:W-:Y:S02]  /*0710*/  VIADD R5, R3, 0x968 ;  /* 0x0000096803057836 */ /* 0x000fe40000000000 */
[----:B------:R-:W-:Y:S01]  /*0720*/  IMAD.MOV.U32 R6, RZ, RZ, 0x1 ;  /* 0x00000001ff067424 */ /* 0x000fe200078e00ff */
[----:B------:R3:W-:Y:S01]  /*0730*/  STL [R3], R4 ;  /* 0x0000000403007387 */ /* 0x0007e20000100800 */
[----:B------:R-:W-:Y:S02]  /*0740*/  IMAD R0, R0, 0x4b0, R5 ;  /* 0x000004b000007824 */ /* 0x000fe400078e0205 */
[----:B------:R-:W-:Y:S01]  /*0750*/  IMAD.MOV.U32 R5, RZ, RZ, 0x3 ;  /* 0x00000003ff057424 */ /* 0x000fe200078e00ff */
[----:B------:R3:W-:Y:S04]  /*0760*/  STL [R3+0x968], R6 ;  /* 0x0009680603007387 */ /* 0x0007e80000100800 */
[----:B------:R3:W-:Y:S02]  /*0770*/  STL [R0], R5 ;  /* 0x0000000500007387 */ /* 0x0007e40000100800 */
.L_x_0:
[----:B------:R4:W-:Y:S01]  /*0780*/  STL [R1+0x968], RZ ;  /* 0x000968ff01007387 */ /* 0x0009e20000100800 */
[----:B------:R-:W-:Y:S01]  /*0790*/  UISETP.GE.AND UP0, UPT, UR12, 0x1, UPT ;  /* 0x000000010c00788c */ /* 0x000fe2000bf06270 */
[----:B------:R-:W0:Y:S08]  /*07a0*/  LDCU.64 UR36, c[0x0][0x358] ;  /* 0x00006b00ff2477ac */ /* 0x000e300008000a00 */
[----:B----4-:R-:W-:Y:S05]  /*07b0*/  BRA.U !UP0, `(.L_x_5) ;  /* 0x0000000908d07547 */ /* 0x010fea000b800000 */
[----:B------:R-:W-:Y:S02]  /*07c0*/  ULOP3.LUT UR4, UR12, 0x7ffffffc, URZ, 0xc0, !UPT ;  /* 0x7ffffffc0c047892 */ /* 0x000fe4000f8ec0ff */
[----:B---3--:R-:W-:Y:S01]  /*07d0*/  IMAD R0, R16, UR12, RZ ;  /* 0x0000000c10007c24 */ /* 0x008fe2000f8e02ff */
[----:B012---:R-:W-:Y:S01]  /*07e0*/  MOV R6, 0x1 ;  /* 0x0000000100067802 */ /* 0x007fe20000000f00 */
[----:B------:R-:W-:Y:S02]  /*07f0*/  ULOP3.LUT UR11, UR12, 0x3, URZ, 0xc0, !UPT ;  /* 0x000000030c0b7892 */ /* 0x000fe4000f8ec0ff */
[----:B------:R-:W-:-:S03]  /*0800*/  UIADD3 UR10, UPT, UPT, -UR4, URZ, URZ ;  /* 0x000000ff040a7290 */ /* 0x000fc6000fffe1ff */
[----:B------:R-:W-:-:S09]  /*0810*/  UMOV UR4, 0x1 ;  /* 0x0000000100047882 */ /* 0x000fd20000000000 */
.L_x_10:
[----:B0-----:R-:W0:Y:S02]  /*0820*/  LDCU.64 UR12, c[0x0][0x380] ;  /* 0x00007000ff0c77ac */ /* 0x001e240008000a00 */
[----:B0-----:R-:W-:Y:S01]  /*0830*/  UIADD3 UR5, UP0, UPT, UR4, UR12, URZ ;  /* 0x0000000c04057290 */ /* 0x001fe2000ff1e0ff */
[----:B------:R-:W0:Y:S03]  /*0840*/  LDCU UR12, c[0x0][0x398] ;  /* 0x00007300ff0c77ac */ /* 0x000e260008000800 */
[----:B------:R-:W-:Y:S02]  /*0850*/  ULEA.HI.X.SX32 UR6, UR4, UR13, 0x1, UP0 ;  /* 0x0000000d04067291 */ /* 0x000fe400080f0eff */
[----:B--2---:R-:W-:-:S04]  /*0860*/  IMAD.U32 R4, RZ, RZ, UR5 ;  /* 0x00000005ff047e24 */ /* 0x004fc8000f8e00ff */
[----:B------:R-:W-:-:S05]  /*0870*/  IMAD.U32 R5, RZ, RZ, UR6 ;  /* 0x00000006ff057e24 */ /* 0x000fca000f8e00ff */
[----:B-1---5:R1:W5:Y:S01]  /*0880*/  LDG.E.U8 R3, desc[UR36][R4.64+-0x1] ;  /* 0xffffff2404037981 */ /* 0x022362000c1e1100 */
[----:B------:R-:W-:Y:S01]  /*0890*/  IMAD.MOV.U32 R8, RZ, RZ, R6 ;  /* 0x000000ffff087224 */ /* 0x000fe200078e0006 */
[----:B------:R-:W-:Y:S01]  /*08a0*/  LOP3.LUT R6, R6, 0x1, RZ, 0x3c, !PT ;  /* 0x0000000106067812 */ /* 0x000fe200078e3cff */
[----:B0-----:R-:W-:Y:S01]  /*08b0*/  UISETP.GE.U32.AND UP0, UPT, UR12, 0x4, UPT ;  /* 0x000000040c00788c */ /* 0x001fe2000bf06070 */
[----:B------:R-:W-:-:S08]  /*08c0*/  IMAD.MOV.U32 R11, RZ, RZ, 0x1 ;  /* 0x00000001ff0b7424 */ /* 0x000fd000078e00ff */
[----:B-1----:R-:W-:Y:S05]  /*08d0*/  BRA.U !UP0, `(.L_x_6) ;  /* 0x00000005084c7547 */ /* 0x002fea000b800000 */
[----:B------:R-:W-:Y:S01]  /*08e0*/  VIADD R9, R1, 0x8 ;  /* 0x0000000801097836 */ /* 0x000fe20000000000 */
[----:B------:R-:W-:Y:S01]  /*08f0*/  UIMAD UR5, UR4, 0x4b4, UR9 ;  /* 0x000004b4040578a4 */ /* 0x000fe2000f8e0209 */
[----:B------:R-:W-:Y:S02]  /*0900*/  HFMA2 R11, -RZ, RZ, 0, 0 ;  /* 0x00000000ff0b7431 */ /* 0x000fe400000001ff */
[----:B------:R-:W-:Y:S01]  /*0910*/  IMAD.MOV.U32 R7, RZ, RZ, R0 ;  /* 0x000000ffff077224 */ /* 0x000fe200078e0000 */
[----:B------:R-:W0:Y:S01]  /*0920*/  LDCU.64 UR14, c[0x0][0x388] ;  /* 0x00007100ff0e77ac */ /* 0x000e220008000a00 */
[--C-:B------:R-:W-:Y:S02]  /*0930*/  IMAD R10, R8, 0x4b4, R9.reuse ;  /* 0x000004b4080a7824 */ /* 0x100fe400078e0209 */
[----:B------:R-:W-:Y:S01]  /*0940*/  IMAD R9, R6, 0x4b4, R9 ;  /* 0x000004b406097824 */ /* 0x000fe200078e0209 */
[----:B------:R-:W-:-:S03]  /*0950*/  UIADD3 UR6, UPT, UPT, UR5, 0x8, URZ ;  /* 0x0000000805067890 */ /* 0x000fc6000fffe0ff */
[----:B------:R-:W-:-:S09]  /*0960*/  UMOV UR5, UR10 ;  /* 0x0000000a00057c82 */ /* 0x000fd20008000000 */
.L_x_7:
[C---:B0-----:R-:W-:Y:S01]  /*0970*/  IADD3 R4, P0, PT, R7.reuse, UR14, RZ ;  /* 0x0000000e07047c10 */ /* 0x041fe2000ff1e0ff */
[----:B------:R-:W2:Y:S03]  /*0980*/  LDL R13, [R9+-0x8] ;  /* 0xfffff800090d7983 */ /* 0x000ea60000100800 */
[----:B------:R-:W-:Y:S01]  /*0990*/  LEA.HI.X.SX32 R5, R7, UR15, 0x1, P0 ;  /* 0x0000000f07057c11 */ /* 0x000fe200080f0eff */
[----:B------:R-:W3:Y:S04]  /*09a0*/  LDL R14, [R9+-0x4] ;  /* 0xfffffc00090e7983 */ /* 0x000ee80000100800 */
[----:B-1----:R-:W4:Y:S04]  /*09b0*/  LDG.E.U8 R12, desc[UR36][R4.64] ;  /* 0x00000024040c7981 */ /* 0x002f28000c1e1100 */
[----:B------:R-:W3:Y:S04]  /*09c0*/  LDL R17, [R10+-0x8] ;  /* 0xfffff8000a117983 */ /* 0x000ee80000100800 */
[----:B------:R-:W3:Y:S01]  /*09d0*/  LDG.E.U8 R20, desc[UR36][R4.64+0x1] ;  /* 0x0000012404147981 */ /* 0x000ee2000c1e1100 */
[----:B----45:R-:W-:Y:S01]  /*09e0*/  ISETP.NE.AND P0, PT, R3, R12, PT ;  /* 0x0000000c0300720c */ /* 0x030fe20003f05270 */
[----:B--2---:R-:W-:-:S02]  /*09f0*/  VIADD R12, R13, 0x1 ;  /* 0x000000010d0c7836 */ /* 0x004fc40000000000 */
[----:B---3--:R-:W-:Y:S01]  /*0a00*/  VIADD R15, R14, 0xffffffff ;  /* 0xffffffff0e0f7836 */ /* 0x008fe20000000000 */
[----:B------:R-:W-:-:S09]  /*0a10*/  IADD3 R18, PT, PT, R17, -0x1, RZ ;  /* 0xffffffff11127810 */ /* 0x000fd20007ffe0ff */
[----:B------:R-:W-:-:S05]  /*0a20*/  @P0 VIADD R12, R13, 0xffffffff ;  /* 0xffffffff0d0c0836 */ /* 0x000fca0000000000 */
[----:B------:R-:W-:Y:S02]  /*0a30*/  ISETP.GE.AND P0, PT, R12, R15, PT ;  /* 0x0000000f0c00720c */ /* 0x000fe40003f06270 */
[----:B------:R-:W-:Y:S01]  /*0a40*/  VIMNMX R15, PT, PT, R15, R12, !PT ;  /* 0x0000000c0f0f7248 */ /* 0x000fe20007fe0100 */
[----:B------:R-:W-:-:S05]  /*0a50*/  IMAD.MOV.U32 R12, RZ, RZ, 0x3 ;  /* 0x00000003ff0c7424 */ /* 0x000fca00078e00ff */
[----:B------:R-:W-:Y:S02]  /*0a60*/  SEL R13, R12, 0x2, !P0 ;  /* 0x000000020c0d7807 */ /* 0x000fe40004000000 */
[CC--:B------:R-:W-:Y:S02]  /*0a70*/  ISETP.GE.AND P0, PT, R15.reuse, R18.reuse, PT ;  /* 0x000000120f00720c */ /* 0x0c0fe40003f06270 */
[----:B------:R-:W-:Y:S02]  /*0a80*/  VIMNMX R15, PT, PT, R15, R18, !PT ;  /* 0x000000120f0f7248 */ /* 0x000fe40007fe0100 */
[----:B------:R-:W-:-:S03]  /*0a90*/  SEL R13, R13, 0x1, P0 ;  /* 0x000000010d0d7807 */ /* 0x000fc60000000000 */
[----:B------:R-:W-:Y:S04]  /*0aa0*/  STL [R10+-0x4], R15 ;  /* 0xfffffc0f0a007387 */ /* 0x000fe80000100800 */
[----:B------:R0:W-:Y:S04]  /*0ab0*/  STL [UR6+-0x4], R13 ;  /* 0xfffffc0dff007987 */ /* 0x0001e80008100806 */
[----:B------:R-:W2:Y:S01]  /*0ac0*/  LDL R18, [R9] ;  /* 0x0000000009127983 */ /* 0x000ea20000100800 */
[----:B------:R-:W-:Y:S01]  /*0ad0*/  ISETP.NE.AND P0, PT, R3, R20, PT ;  /* 0x000000140300720c */ /* 0x000fe20003f05270 */
[----:B------:R-:W-:-:S02]  /*0ae0*/  VIADD R17, R14, 0x1 ;  /* 0x000000010e117836 */ /* 0x000fc40000000000 */
[----:B------:R-:W-:Y:S01]  /*0af0*/  VIADD R19, R15, 0xffffffff ;  /* 0xffffffff0f137836 */ /* 0x000fe20000000000 */
[----:B------:R-:W3:Y:S09]  /*0b00*/  LDG.E.U8 R20, desc[UR36][R4.64+0x2] ;  /* 0x0000022404147981 */ /* 0x000ef2000c1e1100 */
[----:B------:R-:W-:Y:S01]  /*0b10*/  @P0 VIADD R17, R14, 0xffffffff ;  /* 0xffffffff0e110836 */ /* 0x000fe20000000000 */
[----:B------:R-:W4:Y:S01]  /*0b20*/  LDG.E.U8 R4, desc[UR36][R4.64+0x3] ;  /* 0x0000032404047981 */ /* 0x000f22000c1e1100 */
[----:B--2---:R-:W-:-:S05]  /*0b30*/  VIADD R14, R18, 0xffffffff ;  /* 0xffffffff120e7836 */ /* 0x004fca0000000000 */
[----:B------:R-:W-:Y:S02]  /*0b40*/  ISETP.GE.AND P0, PT, R17, R14, PT ;  /* 0x0000000e1100720c */ /* 0x000fe40003f06270 */
[----:B------:R-:W-:Y:S02]  /*0b50*/  VIMNMX R14, PT, PT, R14, R17, !PT ;  /* 0x000000110e0e7248 */ /* 0x000fe40007fe0100 */
[----:B0-----:R-:W-:Y:S02]  /*0b60*/  SEL R13, R12, 0x2, !P0 ;  /* 0x000000020c0d7807 */ /* 0x001fe40004000000 */
[CC--:B------:R-:W-:Y:S02]  /*0b70*/  ISETP.GE.AND P1, PT, R14.reuse, R19.reuse, PT ;  /* 0x000000130e00720c */ /* 0x0c0fe40003f26270 */
[----:B------:R-:W-:Y:S02]  /*0b80*/  VIMNMX R19, PT, PT, R14, R19, !PT ;  /* 0x000000130e137248 */ /* 0x000fe40007fe0100 */
[----:B------:R-:W-:-:S03]  /*0b90*/  SEL R13, R13, 0x1, P1 ;  /* 0x000000010d0d7807 */ /* 0x000fc60000800000 */
[----:B------:R-:W-:Y:S04]  /*0ba0*/  STL [R10], R19 ;  /* 0x000000130a007387 */ /* 0x000fe80000100800 */
[----:B------:R0:W-:Y:S04]  /*0bb0*/  STL [UR6], R13 ;  /* 0x0000000dff007987 */ /* 0x0001e80008100806 */
[----:B------:R-:W2:Y:S01]  /*0bc0*/  LDL R15, [R9+0x4] ;  /* 0x00000400090f7983 */ /* 0x000ea20000100800 */
[----:B---3--:R-:W-:Y:S01]  /*0bd0*/  ISETP.NE.AND P0, PT, R3, R20, PT ;  /* 0x000000140300720c */ /* 0x008fe20003f05270 */
[----:B------:R-:W-:-:S02]  /*0be0*/  VIADD R14, R18, 0x1 ;  /* 0x00000001120e7836 */ /* 0x000fc40000000000 */
[----:B------:R-:W-:-:S10]  /*0bf0*/  VIADD R21, R19, 0xffffffff ;  /* 0xffffffff13157836 */ /* 0x000fd40000000000 */
[----:B------:R-:W-:Y:S01]  /*0c00*/  @P0 IADD3 R14, PT, PT, R18, -0x1, RZ ;  /* 0xffffffff120e0810 */ /* 0x000fe20007ffe0ff */
[----:B--2---:R-:W-:-:S05]  /*0c10*/  VIADD R17, R15, 0xffffffff ;  /* 0xffffffff0f117836 */ /* 0x004fca0000000000 */
[----:B------:R-:W-:Y:S02]  /*0c20*/  VIMNMX R18, PT, PT, R17, R14, !PT ;  /* 0x0000000e11127248 */ /* 0x000fe40007fe0100 */
[----:B------:R-:W-:Y:S02]  /*0c30*/  ISETP.GE.AND P0, PT, R14, R17, PT ;  /* 0x000000110e00720c */ /* 0x000fe40003f06270 */
[-C--:B------:R-:W-:Y:S02]  /*0c40*/  ISETP.GE.AND P1, PT, R18, R21.reuse, PT ;  /* 0x000000151200720c */ /* 0x080fe40003f26270 */
[----:B0-----:R-:W-:Y:S02]  /*0c50*/  SEL R13, R12, 0x2, !P0 ;  /* 0x000000020c0d7807 */ /* 0x001fe40004000000 */
[----:B------:R-:W-:Y:S02]  /*0c60*/  VIMNMX R21, PT, PT, R18, R21, !PT ;  /* 0x0000001512157248 */ /* 0x000fe40007fe0100 */
[----:B------:R-:W-:-:S03]  /*0c70*/  SEL R13, R13, 0x1, P1 ;  /* 0x000000010d0d7807 */ /* 0x000fc60000800000 */
[----:B------:R-:W-:Y:S04]  /*0c80*/  STL [R10+0x4], R21 ;  /* 0x000004150a007387 */ /* 0x000fe80000100800 */
[----:B------:R-:W-:Y:S04]  /*0c90*/  STL [UR6+0x4], R13 ;  /* 0x0000040dff007987 */ /* 0x000fe80008100806 */
[----:B------:R0:W2:Y:S01]  /*0ca0*/  LDL R14, [R9+0x8] ;  /* 0x00000800090e7983 */ /* 0x0000a20000100800 */
[----:B----4-:R-:W-:Y:S01]  /*0cb0*/  ISETP.NE.AND P0, PT, R3, R4, PT ;  /* 0x000000040300720c */ /* 0x010fe20003f05270 */
[----:B------:R-:W-:Y:S01]  /*0cc0*/  VIADD R4, R15, 0x1 ;  /* 0x000000010f047836 */ /* 0x000fe20000000000 */
[----:B------:R-:W-:-:S04]  /*0cd0*/  UIADD3 UR5, UPT, UPT, UR5, 0x4, URZ ;  /* 0x0000000405057890 */ /* 0x000fc8000fffe0ff */
[----:B------:R-:W-:-:S07]  /*0ce0*/  UISETP.NE.AND UP0, UPT, UR5, URZ, UPT ;  /* 0x000000ff0500728c */ /* 0x000fce000bf05270 */
[----:B------:R-:W-:Y:S01]  /*0cf0*/  @P0 VIADD R4, R15, 0xffffffff ;  /* 0xffffffff0f040836 */ /* 0x000fe20000000000 */
[----:B------:R-:W-:Y:S01]  /*0d00*/  IADD3 R15, PT, PT, R21, -0x1, RZ ;  /* 0xffffffff150f7810 */ /* 0x000fe20007ffe0ff */
[----:B------:R-:W-:Y:S02]  /*0d10*/  VIADD R11, R11, 0x4 ;  /* 0x000000040b0b7836 */ /* 0x000fe40000000000 */
[----:B------:R-:W-:Y:S02]  /*0d20*/  VIADD R7, R7, 0x4 ;  /* 0x0000000407077836 */ /* 0x000fe40000000000 */
[----:B0-----:R-:W-:Y:S02]  /*0d30*/  VIADD R9, R9, 0x10 ;  /* 0x0000001009097836 */ /* 0x001fe40000000000 */
[----:B--2---:R-:W-:-:S05]  /*0d40*/  VIADD R5, R14, 0xffffffff ;  /* 0xffffffff0e057836 */ /* 0x004fca0000000000 */
[----:B------:R-:W-:Y:S02]  /*0d50*/  ISETP.GE.AND P0, PT, R4, R5, PT ;  /* 0x000000050400720c */ /* 0x000fe40003f06270 */
[----:B------:R-:W-:Y:S02]  /*0d60*/  VIMNMX R4, PT, PT, R5, R4, !PT ;  /* 0x0000000405047248 */ /* 0x000fe40007fe0100 */
[----:B------:R-:W-:Y:S02]  /*0d70*/  SEL R12, R12, 0x2, !P0 ;  /* 0x000000020c0c7807 */ /* 0x000fe40004000000 */
[CC--:B------:R-:W-:Y:S02]  /*0d80*/  ISETP.GE.AND P0, PT, R4.reuse, R15.reuse, PT ;  /* 0x0000000f0400720c */ /* 0x0c0fe40003f06270 */
[----:B------:R-:W-:Y:S02]  /*0d90*/  VIMNMX R15, PT, PT, R4, R15, !PT ;  /* 0x0000000f040f7248 */ /* 0x000fe40007fe0100 */
[----:B------:R-:W-:-:S03]  /*0da0*/  SEL R12, R12, 0x1, P0 ;  /* 0x000000010c0c7807 */ /* 0x000fc60000000000 */
[----:B------:R0:W-:Y:S04]  /*0db0*/  STL [R10+0x8], R15 ;  /* 0x0000080f0a007387 */ /* 0x0001e80000100800 */
[----:B------:R1:W-:Y:S01]  /*0dc0*/  STL [UR6+0x8], R12 ;  /* 0x0000080cff007987 */ /* 0x0003e20008100806 */
[----:B------:R-:W-:Y:S01]  /*0dd0*/  UIADD3 UR6, UPT, UPT, UR6, 0x10, URZ ;  /* 0x0000001006067890 */ /* 0x000fe2000fffe0ff */
[----:B0-----:R-:W-:Y:S01]  /*0de0*/  VIADD R10, R10, 0x10 ;  /* 0x000000100a0a7836 */ /* 0x001fe20000000000 */
[----:B------:R-:W-:Y:S10]  /*0df0*/  BRA.U UP0, `(.L_x_7) ;  /* 0xfffffff900dc7547 */ /* 0x000ff4000b83ffff */
[----:B------:R-:W-:-:S07]  /*0e00*/  VIADD R11, R11, 0x1 ;  /* 0x000000010b0b7836 */ /* 0x000fce0000000000 */
.L_x_6:
[----:B------:R-:W-:-:S09]  /*0e10*/  UISETP.NE.AND UP0, UPT, UR11, URZ, UPT ;  /* 0x000000ff0b00728c */ /* 0x000fd2000bf05270 */
[----:B------:R-:W-:Y:S05]  /*0e20*/  BRA.U !UP0, `(.L_x_8) ;  /* 0x0000000508247547 */ /* 0x000fea000b800000 */
[----:B------:R-:W-:Y:S01]  /*0e30*/  UISETP.NE.AND UP0, UPT, UR11, 0x1, UPT ;  /* 0x000000010b00788c */ /* 0x000fe2000bf05270 */
[--C-:B------:R-:W-:Y:S01]  /*0e40*/  IMAD R10, R8, 0x4b4, R1.reuse ;  /* 0x000004b4080a7824 */ /* 0x100fe200078e0201 */
[----:B------:R-:W-:Y:S01]  /*0e50*/  ULOP3.LUT UP1, URZ, UR12, 0x1, URZ, 0xc0, !UPT ;  /* 0x000000010cff7892 */ /* 0x000fe2000f82c0ff */
[----:B------:R-:W-:Y:S01]  /*0e60*/  IMAD R8, R6, 0x4b4, R1 ;  /* 0x000004b406087824 */ /* 0x000fe200078e0201 */
[----:B------:R-:W-:-:S05]  /*0e70*/  UIMAD UR5, UR4, 0x4b4, UR9 ;  /* 0x000004b4040578a4 */ /* 0x000fca000f8e0209 */
[----:B------:R-:W-:Y:S07]  /*0e80*/  BRA.U !UP0, `(.L_x_9) ;  /* 0x0000000108a47547 */ /* 0x000fee000b800000 */
[----:B------:R-:W0:Y:S01]  /*0e90*/  LDCU.64 UR14, c[0x0][0x388] ;  /* 0x00007100ff0e77ac */ /* 0x000e220008000a00 */
[----:B------:R-:W-:-:S04]  /*0ea0*/  IADD3 R5, PT, PT, R0, -0x1, R11 ;  /* 0xffffffff00057810 */ /* 0x000fc80007ffe00b */
[----:B0-----:R-:W-:-:S04]  /*0eb0*/  IADD3 R4, P0, PT, R5, UR14, RZ ;  /* 0x0000000e05047c10 */ /* 0x001fc8000ff1e0ff */
[----:B------:R-:W-:-:S05]  /*0ec0*/  LEA.HI.X.SX32 R5, R5, UR15, 0x1, P0 ;  /* 0x0000000f05057c11 */ /* 0x000fca00080f0eff */
[----:B-1----:R-:W2:Y:S01]  /*0ed0*/  LDG.E.U8 R12, desc[UR36][R4.64] ;  /* 0x00000024040c7981 */ /* 0x002ea2000c1e1100 */
[C---:B------:R-:W-:Y:S01]  /*0ee0*/  LEA R9, R11.reuse, R8, 0x2 ;  /* 0x000000080b097211 */ /* 0x040fe200078e10ff */
[C---:B------:R-:W-:Y:S02]  /*0ef0*/  IMAD R7, R11.reuse, 0x4, R10 ;  /* 0x000000040b077824 */ /* 0x040fe400078e020a */
[----:B------:R-:W-:Y:S01]  /*0f00*/  IMAD.MOV.U32 R19, RZ, RZ, 0x3 ;  /* 0x00000003ff137424 */ /* 0x000fe200078e00ff */
[----:B------:R-:W3:Y:S04]  /*0f10*/  LDG.E.U8 R20, desc[UR36][R4.64+0x1] ;  /* 0x0000012404147981 */ /* 0x000ee8000c1e1100 */
[----:B------:R-:W4:Y:S04]  /*0f20*/  LDL R13, [R9+-0x4] ;  /* 0xfffffc00090d7983 */ /* 0x000f280000100800 */
[----:B------:R-:W3:Y:S04]  /*0f30*/  LDL R14, [R9] ;  /* 0x00000000090e7983 */ /* 0x000ee80000100800 */
[----:B------:R-:W3:Y:S01]  /*0f40*/  LDL R17, [R7+-0x4] ;  /* 0xfffffc0007117983 */ /* 0x000ee20000100800 */
[----:B------:R-:W-:-:S02]  /*0f50*/  LEA R18, R11, UR5, 0x2 ;  /* 0x000000050b127c11 */ /* 0x000fc4000f8e10ff */
[----:B--2--5:R-:W-:Y:S01]  /*0f60*/  ISETP.NE.AND P0, PT, R3, R12, PT ;  /* 0x0000000c0300720c */ /* 0x024fe20003f05270 */
[----:B----4-:R-:W-:Y:S02]  /*0f70*/  VIADD R12, R13, 0x1 ;  /* 0x000000010d0c7836 */ /* 0x010fe40000000000 */
[----:B---3--:R-:W-:-:S10]  /*0f80*/  VIADD R15, R14, 0xffffffff ;  /* 0xffffffff0e0f7836 */ /* 0x008fd40000000000 */
[----:B------:R-:W-:Y:S01]  /*0f90*/  @P0 VIADD R12, R13, 0xffffffff ;  /* 0xffffffff0d0c0836 */ /* 0x000fe20000000000 */
[----:B------:R-:W-:-:S04]  /*0fa0*/  IADD3 R17, PT, PT, R17, -0x1, RZ ;  /* 0xffffffff11117810 */ /* 0x000fc80007ffe0ff */
[----:B------:R-:W-:Y:S02]  /*0fb0*/  ISETP.GE.AND P0, PT, R12, R15, PT ;  /* 0x0000000f0c00720c */ /* 0x000fe40003f06270 */
[----:B------:R-:W-:Y:S02]  /*0fc0*/  VIMNMX R12, PT, PT, R15, R12, !PT ;  /* 0x0000000c0f0c7248 */ /* 0x000fe40007fe0100 */
[----:B------:R-:W-:Y:S02]  /*0fd0*/  SEL R13, R19, 0x2, !P0 ;  /* 0x00000002130d7807 */ /* 0x000fe40004000000 */
[CC--:B------:R-:W-:Y:S02]  /*0fe0*/  ISETP.GE.AND P0, PT, R12.reuse, R17.reuse, PT ;  /* 0x000000110c00720c */ /* 0x0c0fe40003f06270 */
[----:B------:R-:W-:Y:S02]  /*0ff0*/  VIMNMX R12, PT, PT, R12, R17, !PT ;  /* 0x000000110c0c7248 */ /* 0x000fe40007fe0100 */
[----:B------:R-:W-:-:S03]  /*1000*/  SEL R13, R13, 0x1, P0 ;  /* 0x000000010d0d7807 */ /* 0x000fc60000000000 */
[----:B------:R0:W-:Y:S04]  /*1010*/  STL [R7], R12 ;  /* 0x0000000c07007387 */ /* 0x0001e80000100800 */
[----:B------:R0:W-:Y:S04]  /*1020*/  STL [R18], R13 ;  /* 0x0000000d12007387 */ /* 0x0001e80000100800 */
[----:B------:R-:W2:Y:S01]  /*1030*/  LDL R9, [R9+0x4] ;  /* 0x0000040009097983 */ /* 0x000ea20000100800 */
[----:B------:R-:W-:Y:S01]  /*1040*/  ISETP.NE.AND P0, PT, R3, R20, PT ;  /* 0x000000140300720c */ /* 0x000fe20003f05270 */
[----:B------:R-:W-:-:S02]  /*1050*/  VIADD R4, R14, 0x1 ;  /* 0x000000010e047836 */ /* 0x000fc40000000000 */
[----:B------:R-:W-:-:S10]  /*1060*/  VIADD R15, R12, 0xffffffff ;  /* 0xffffffff0c0f7836 */ /* 0x000fd40000000000 */
[----:B------:R-:W-:Y:S02]  /*1070*/  @P0 VIADD R4, R14, 0xffffffff ;  /* 0xffffffff0e040836 */ /* 0x000fe40000000000 */
[----:B------:R-:W-:Y:S02]  /*1080*/  VIADD R11, R11, 0x2 ;  /* 0x000000020b0b7836 */ /* 0x000fe40000000000 */
[----:B--2---:R-:W-:-:S05]  /*1090*/  VIADD R5, R9, 0xffffffff ;  /* 0xffffffff09057836 */ /* 0x004fca0000000000 */
[----:B------:R-:W-:Y:S02]  /*10a0*/  VIMNMX R14, PT, PT, R5, R4, !PT ;  /* 0x00000004050e7248 */ /* 0x000fe40007fe0100 */
[----:B------:R-:W-:Y:S02]  /*10b0*/  ISETP.GE.AND P0, PT, R4, R5, PT ;  /* 0x000000050400720c */ /* 0x000fe40003f06270 */
[CC--:B------:R-:W-:Y:S02]  /*10c0*/  ISETP.GE.AND P1, PT, R14.reuse, R15.reuse, PT ;  /* 0x0000000f0e00720c */ /* 0x0c0fe40003f26270 */
[----:B------:R-:W-:Y:S02]  /*10d0*/  SEL R4, R19, 0x2, !P0 ;  /* 0x0000000213047807 */ /* 0x000fe40004000000 */
[----:B------:R-:W-:Y:S02]  /*10e0*/  VIMNMX R14, PT, PT, R14, R15, !PT ;  /* 0x0000000f0e0e7248 */ /* 0x000fe40007fe0100 */
[----:B------:R-:W-:-:S03]  /*10f0*/  SEL R5, R4, 0x1, P1 ;  /* 0x0000000104057807 */ /* 0x000fc60000800000 */
[----:B------:R0:W-:Y:S04]  /*1100*/  STL [R7+0x4], R14 ;  /* 0x0000040e07007387 */ /* 0x0001e80000100800 */
[----:B------:R0:W-:Y:S02]  /*1110*/  STL [R18+0x4], R5 ;  /* 0x0000040512007387 */ /* 0x0001e40000100800 */
.L_x_9:
[----:B------:R-:W-:Y:S05]  /*1120*/  BRA.U !UP1, `(.L_x_8) ;  /* 0x0000000109647547 */ /* 0x000fea000b800000 */
[----:B------:R-:W2:Y:S01]  /*1130*/  LDCU.64 UR14, c[0x0][0x388] ;  /* 0x00007100ff0e77ac */ /* 0x000ea20008000a00 */
[----:B0-----:R-:W-:-:S04]  /*1140*/  IADD3 R5, PT, PT, R0, -0x1, R11 ;  /* 0xffffffff00057810 */ /* 0x001fc80007ffe00b */
[----:B--2---:R-:W-:-:S04]  /*1150*/  IADD3 R4, P0, PT, R5, UR14, RZ ;  /* 0x0000000e05047c10 */ /* 0x004fc8000ff1e0ff */
[----:B------:R-:W-:-:S05]  /*1160*/  LEA.HI.X.SX32 R5, R5, UR15, 0x1, P0 ;  /* 0x0000000f05057c11 */ /* 0x000fca00080f0eff */
[----:B------:R-:W2:Y:S01]  /*1170*/  LDG.E.U8 R4, desc[UR36][R4.64] ;  /* 0x0000002404047981 */ /* 0x000ea2000c1e1100 */
[C---:B------:R-:W-:Y:S01]  /*1180*/  LEA R8, R11.reuse, R8, 0x2 ;  /* 0x000000080b087211 */ /* 0x040fe200078e10ff */
[----:B-1----:R-:W-:-:S04]  /*1190*/  IMAD R12, R11, 0x4, R10 ;  /* 0x000000040b0c7824 */ /* 0x002fc800078e020a */
[----:B------:R-:W3:Y:S04]  /*11a0*/  LDL R7, [R8+-0x4] ;  /* 0xfffffc0008077983 */ /* 0x000ee80000100800 */
[----:B------:R-:W4:Y:S04]  /*11b0*/  LDL R9, [R8] ;  /* 0x0000000008097983 */ /* 0x000f280000100800 */
[----:B------:R-:W4:Y:S01]  /*11c0*/  LDL R13, [R12+-0x4] ;  /* 0xfffffc000c0d7983 */ /* 0x000f220000100800 */
[----:B------:R-:W-:Y:S02]  /*11d0*/  LEA R11, R11, UR5, 0x2 ;  /* 0x000000050b0b7c11 */ /* 0x000fe4000f8e10ff */
[----:B--2--5:R-:W-:Y:S01]  /*11e0*/  ISETP.NE.AND P0, PT, R3, R4, PT ;  /* 0x000000040300720c */ /* 0x024fe20003f05270 */
[----:B------:R-:W-:-:S02]  /*11f0*/  IMAD.MOV.U32 R4, RZ, RZ, 0x3 ;  /* 0x00000003ff047424 */ /* 0x000fc400078e00ff */
[----:B---3--:R-:W-:Y:S02]  /*1200*/  VIADD R3, R7, 0x1 ;  /* 0x0000000107037836 */ /* 0x008fe40000000000 */
[----:B----4-:R-:W-:-:S08]  /*1210*/  VIADD R10, R9, 0xffffffff ;  /* 0xffffffff090a7836 */ /* 0x010fd00000000000 */
[----:B------:R-:W-:-:S05]  /*1220*/  @P0 VIADD R3, R7, 0xffffffff ;  /* 0xffffffff07030836 */ /* 0x000fca0000000000 */
[----:B------:R-:W-:Y:S02]  /*1230*/  ISETP.GE.AND P0, PT, R3, R10, PT ;  /* 0x0000000a0300720c */ /* 0x000fe40003f06270 */
[----:B------:R-:W-:Y:S02]  /*1240*/  VIMNMX R3, PT, PT, R10, R3, !PT ;  /* 0x000000030a037248 */ /* 0x000fe40007fe0100 */
[----:B------:R-:W-:Y:S02]  /*1250*/  IADD3 R10, PT, PT, R13, -0x1, RZ ;  /* 0xffffffff0d0a7810 */ /* 0x000fe40007ffe0ff */
[----:B------:R-:W-:Y:S02]  /*1260*/  SEL R4, R4, 0x2, !P0 ;  /* 0x0000000204047807 */ /* 0x000fe40004000000 */
[CC--:B------:R-:W-:Y:S02]  /*1270*/  ISETP.GE.AND P0, PT, R3.reuse, R10.reuse, PT ;  /* 0x0000000a0300720c */ /* 0x0c0fe40003f06270 */
[----:B------:R-:W-:-:S02]  /*1280*/  VIMNMX R3, PT, PT, R3, R10, !PT ;  /* 0x0000000a03037248 */ /* 0x000fc40007fe0100 */
[----:B------:R-:W-:-:S03]  /*1290*/  SEL R4, R4, 0x1, P0 ;  /* 0x0000000104047807 */ /* 0x000fc60000000000 */
[----:B------:R2:W-:Y:S04]  /*12a0*/  STL [R12], R3 ;  /* 0x000000030c007387 */ /* 0x0005e80000100800 */
[----:B------:R2:W-:Y:S02]  /*12b0*/  STL [R11], R4 ;  /* 0x000000040b007387 */ /* 0x0005e40000100800 */
.L_x_8:
[----:B------:R-:W-:Y:S02]  /*12c0*/  UISETP.NE.AND UP0, UPT, UR4, UR12, UPT ;  /* 0x0000000c0400728c */ /* 0x000fe4000bf05270 */
[----:B------:R-:W-:-:S07]  /*12d0*/  UIADD3 UR5, UPT, UPT, UR4, 0x1, URZ ;  /* 0x0000000104057890 */ /* 0x000fce000fffe0ff */
[----:B------:R-:W-:Y:S01]  /*12e0*/  UMOV UR4, UR5 ;  /* 0x0000000500047c82 */ /* 0x000fe20008000000 */
[----:B------:R-:W-:Y:S05]  /*12f0*/  BRA.U UP0, `(.L_x_10) ;  /* 0xfffffff500487547 */ /* 0x000fea000b83ffff */
.L_x_5:
[----:B------:R-:W-:Y:S01]  /*1300*/  UISETP.GE.AND UP0, UPT, UR12, URZ, UPT ;  /* 0x000000ff0c00728c */ /* 0x000fe2000bf06270 */
[----:B------:R-:W-:Y:S02]  /*1310*/  IMAD.MOV.U32 R17, RZ, RZ, RZ ;  /* 0x000000ffff117224 */ /* 0x000fe400078e00ff */
[----:B---3--:R-:W-:-:S06]  /*1320*/  IMAD.MOV.U32 R0, RZ, RZ, RZ ;  /* 0x000000ffff007224 */ /* 0x008fcc00078e00ff */
[----:B------:R-:W-:Y:S05]  /*1330*/  BRA.U !UP0, `(.L_x_11) ;  /* 0x0000000508147547 */ /* 0x000fea000b800000 */
[----:B------:R-:W0:Y:S01]  /*1340*/  LDCU UR4, c[0x0][0x398] ;  /* 0x00007300ff0477ac */ /* 0x000e220008000800 */
[----:B-12--5:R-:W-:Y:S01]  /*1350*/  IMAD.U32 R3, RZ, RZ, UR12 ;  /* 0x0000000cff037e24 */ /* 0x026fe2000f8e00ff */
[----:B------:R-:W-:Y:S01]  /*1360*/  BSSY.RECONVERGENT B0, `(.L_x_11) ;  /* 0x0000042000007945 */ /* 0x000fe20003800200 */
[----:B------:R-:W-:Y:S01]  /*1370*/  IMAD.MOV.U32 R17, RZ, RZ, RZ ;  /* 0x000000ffff117224 */ /* 0x000fe200078e00ff */
[----:B------:R-:W1:Y:S01]  /*1380*/  LDCU.64 UR14, c[0x0][0x388] ;  /* 0x00007100ff0e77ac */ /* 0x000e620008000a00 */
[----:B------:R-:W-:Y:S02]  /*1390*/  IMAD.MOV.U32 R0, RZ, RZ, RZ ;  /* 0x000000ffff007224 */ /* 0x000fe400078e00ff */
[----:B------:R-:W-:Y:S01]  /*13a0*/  IMAD R3, R16, R3, -0x1 ;  /* 0xffffffff10037424 */ /* 0x000fe200078e0203 */
[----:B------:R-:W2:Y:S01]  /*13b0*/  LDCU.64 UR10, c[0x0][0x380] ;  /* 0x00007000ff0a77ac */ /* 0x000ea20008000a00 */
[----:B------:R-:W3:Y:S01]  /*13c0*/  LDCU.128 UR16, c[0x0][0x380] ;  /* 0x00007000ff1077ac */ /* 0x000ee20008000c00 */
[----:B0-----:R-:W-:-:S07]  /*13d0*/  MOV R5, UR4 ;  /* 0x0000000400057c02 */ /* 0x001fce0008000f00 */
.L_x_18:
[----:B------:R-:W-:-:S13]  /*13e0*/  LOP3.LUT P0, RZ, R5, R2, RZ, 0xfc, !PT ;  /* 0x0000000205ff7212 */ /* 0x000fda000780fcff */
[----:B------:R-:W-:Y:S05]  /*13f0*/  @!P0 BRA `(.L_x_12) ;  /* 0x0000000000e08947 */ /* 0x000fea0003800000 */
[----:B------:R-:W-:-:S04]  /*1400*/  IMAD.MOV.U32 R4, RZ, RZ, 0x4b4 ;  /* 0x000004b4ff047424 */ /* 0x000fc800078e00ff */
[----:B------:R-:W-:-:S04]  /*1410*/  IMAD R7, R5, R4, UR9 ;  /* 0x0000000905077e24 */ /* 0x000fc8000f8e0204 */
[----:B------:R-:W-:-:S06]  /*1420*/  IMAD R7, R2, 0x4, R7 ;  /* 0x0000000402077824 */ /* 0x000fcc00078e0207 */
[----:B------:R-:W4:Y:S01]  /*1430*/  LDL R7, [R7] ;  /* 0x0000000007077983 */ /* 0x000f220000100800 */
[----:B------:R-:W-:Y:S01]  /*1440*/  BSSY.RECONVERGENT B1, `(.L_x_13) ;  /* 0x000002f000017945 */ /* 0x000fe20003800200 */
[----:B----4-:R-:W-:-:S13]  /*1450*/  ISETP.NE.AND P0, PT, R7, 0x1, PT ;  /* 0x000000010700780c */ /* 0x010fda0003f05270 */
[----:B------:R-:W-:Y:S05]  /*1460*/  @!P0 BRA `(.L_x_14) ;  /* 0x0000000000848947 */ /* 0x000fea0003800000 */
[----:B------:R-:W-:-:S13]  /*1470*/  ISETP.NE.AND P0, PT, R7, 0x2, PT ;  /* 0x000000020700780c */ /* 0x000fda0003f05270 */
[----:B------:R-:W-:Y:S05]  /*1480*/  @!P0 BRA `(.L_x_15) ;  /* 0x0000000000388947 */ /* 0x000fea0003800000 */
[----:B------:R-:W-:-:S13]  /*1490*/  ISETP.NE.AND P0, PT, R7, 0x3, PT ;  /* 0x000000030700780c */ /* 0x000fda0003f05270 */
[----:B------:R-:W-:Y:S05]  /*14a0*/  @P0 BRA `(.L_x_16) ;  /* 0x0000000000280947 */ /* 0x000fea0003800000 */
[----:B--2---:R-:W-:-:S04]  /*14b0*/  IADD3 R6, P0, PT, R5, UR10, RZ ;  /* 0x0000000a05067c10 */ /* 0x004fc8000ff1e0ff */
[----:B------:R-:W-:-:S05]  /*14c0*/  LEA.HI.X.SX32 R7, R5, UR11, 0x1, P0 ;  /* 0x0000000b05077c11 */ /* 0x000fca00080f0eff */
[----:B------:R-:W2:Y:S01]  /*14d0*/  LDG.E.U8 R6, desc[UR36][R6.64+-0x1] ;  /* 0xffffff2406067981 */ /* 0x000ea2000c1e1100 */
[----:B------:R-:W-:Y:S01]  /*14e0*/  IMAD.MOV.U32 R4, RZ, RZ, 0x2d ;  /* 0x0000002dff047424 */ /* 0x000fe200078e00ff */
[----:B------:R-:W-:Y:S01]  /*14f0*/  IADD3 R17, PT, PT, R17, -0x1, RZ ;  /* 0xffffffff11117810 */ /* 0x000fe20007ffe0ff */
[----:B------:R-:W-:Y:S02]  /*1500*/  IMAD.IADD R9, R1, 0x1, R0 ;  /* 0x0000000101097824 */ /* 0x000fe400078e0200 */
[----:B------:R-:W-:-:S03]  /*1510*/  VIADD R5, R5, 0xffffffff ;  /* 0xffffffff05057836 */ /* 0x000fc60000000000 */
[----:B------:R4:W-:Y:S04]  /*1520*/  STL.U8 [R9+0x59366], R4 ;  /* 0x0593660409007387 */ /* 0x0009e80000100000 */
[----:B--2---:R4:W-:Y:S01]  /*1530*/  STL.U8 [R9+0x5910c], R6 ;  /* 0x05910c0609007387 */ /* 0x0049e20000100000 */
[----:B------:R-:W-:Y:S05]  /*1540*/  BRA `(.L_x_17) ;  /* 0x0000000000787947 */ /* 0x000fea0003800000 */
.L_x_16:
[----:B------:R-:W-:Y:S01]  /*1550*/  VIADD R17, R17, 0xffffffff ;  /* 0xffffffff11117836 */ /* 0x000fe20000000000 */
[----:B------:R-:W-:Y:S06]  /*1560*/  BRA `(.L_x_17) ;  /* 0x0000000000707947 */ /* 0x000fec0003800000 */
.L_x_15:
[----:B------:R-:W-:Y:S01]  /*1570*/  IMAD.IADD R4, R2, 0x1, R3 ;  /* 0x0000000102047824 */ /* 0x000fe200078e0203 */
[----:B---3--:R-:W-:-:S04]  /*1580*/  IADD3 R8, P1, PT, R5, UR16, RZ ;  /* 0x0000001005087c10 */ /* 0x008fc8000ff3e0ff */
[C---:B------:R-:W-:Y:S02]  /*1590*/  IADD3 R6, P0, PT, R4.reuse, UR18, RZ ;  /* 0x0000001204067c10 */ /* 0x040fe4000ff1e0ff */
[----:B------:R-:W-:Y:S02]  /*15a0*/  LEA.HI.X.SX32 R9, R5, UR17, 0x1, P1 ;  /* 0x0000001105097c11 */ /* 0x000fe400088f0eff */
[----:B------:R-:W-:-:S04]  /*15b0*/  LEA.HI.X.SX32 R7, R4, UR19, 0x1, P0 ;  /* 0x0000001304077c11 */ /* 0x000fc800080f0eff */
[----:B------:R-:W3:Y:S04]  /*15c0*/  LDG.E.U8 R9, desc[UR36][R8.64+-0x1] ;  /* 0xffffff2408097981 */ /* 0x000ee8000c1e1100 */
[----:B------:R-:W4:Y:S01]  /*15d0*/  LDG.E.U8 R6, desc[UR36][R6.64] ;  /* 0x0000002406067981 */ /* 0x000f22000c1e1100 */
[----:B------:R-:W-:Y:S02]  /*15e0*/  IMAD.IADD R10, R1, 0x1, R0 ;  /* 0x00000001010a7824 */ /* 0x000fe400078e0200 */
[----:B------:R-:W-:Y:S02]  /*15f0*/  VIADD R4, R17, 0x1 ;  /* 0x0000000111047836 */ /* 0x000fe40000000000 */
[----:B------:R-:W-:Y:S02]  /*1600*/  VIADD R5, R5, 0xffffffff ;  /* 0xffffffff05057836 */ /* 0x000fe40000000000 */
[----:B------:R-:W-:Y:S01]  /*1610*/  VIADD R2, R2, 0xffffffff ;  /* 0xffffffff02027836 */ /* 0x000fe20000000000 */
[----:B---3--:R0:W-:Y:S04]  /*1620*/  STL.U8 [R10+0x5910c], R9 ;  /* 0x05910c090a007387 */ /* 0x0081e80000100000 */
[----:B----4-:R0:W-:Y:S01]  /*1630*/  STL.U8 [R10+0x59366], R6 ;  /* 0x059366060a007387 */ /* 0x0101e20000100000 */
[----:B------:R-:W-:-:S13]  /*1640*/  ISETP.NE.AND P0, PT, R9, R6, PT ;  /* 0x000000060900720c */ /* 0x000fda0003f05270 */
[----:B------:R-:W-:-:S05]  /*1650*/  @P0 IADD3 R4, PT, PT, R17, -0x1, RZ ;  /* 0xffffffff11040810 */ /* 0x000fca0007ffe0ff */
[----:B------:R-:W-:Y:S01]  /*1660*/  IMAD.MOV.U32 R17, RZ, RZ, R4 ;  /* 0x000000ffff117224 */ /* 0x000fe200078e0004 */
[----:B0-----:R-:W-:Y:S06]  /*1670*/  BRA `(.L_x_17) ;  /* 0x00000000002c7947 */ /* 0x001fec0003800000 */
.L_x_14:
[----:B------:R-:W-:-:S05]  /*1680*/  IMAD.IADD R4, R2, 0x1, R3 ;  /* 0x0000000102047824 */ /* 0x000fca00078e0203 */
[----:B-1----:R-:W-:-:S04]  /*1690*/  IADD3 R6, P0, PT, R4, UR14, RZ ;  /* 0x0000000e04067c10 */ /* 0x002fc8000ff1e0ff */
[----:B------:R-:W-:-:S05]  /*16a0*/  LEA.HI.X.SX32 R7, R4, UR15, 0x1, P0 ;  /* 0x0000000f04077c11 */ /* 0x000fca00080f0eff */
[----:B------:R0:W4:Y:S01]  /*16b0*/  LDG.E.U8 R9, desc[UR36][R6.64] ;  /* 0x0000002406097981 */ /* 0x000122000c1e1100 */
[----:B------:R-:W-:Y:S01]  /*16c0*/  IMAD.MOV.U32 R8, RZ, RZ, 0x2d ;  /* 0x0000002dff087424 */ /* 0x000fe200078e00ff */
[----:B------:R-:W-:Y:S01]  /*16d0*/  IADD3 R4, PT, PT, R1, R0, RZ ;  /* 0x0000000001047210 */ /* 0x000fe20007ffe0ff */
[----:B------:R-:W-:Y:S02]  /*16e0*/  VIADD R17, R17, 0xffffffff ;  /* 0xffffffff11117836 */ /* 0x000fe40000000000 */
[----:B------:R-:W-:Y:S01]  /*16f0*/  VIADD R2, R2, 0xffffffff ;  /* 0xffffffff02027836 */ /* 0x000fe20000000000 */
[----:B0-----:R-:W-:-:S05]  /*1700*/  PRMT R7, R8, 0x7610, R7 ;  /* 0x0000761008077816 */ /* 0x001fca0000000007 */
[----:B------:R0:W-:Y:S04]  /*1710*/  STL.U8 [R4+0x5910c], R7 ;  /* 0x05910c0704007387 */ /* 0x0001e80000100000 */
[----:B----4-:R0:W-:Y:S02]  /*1720*/  STL.U8 [R4+0x59366], R9 ;  /* 0x0593660904007387 */ /* 0x0101e40000100000 */
.L_x_17:
[----:B-123--:R-:W-:Y:S05]  /*1730*/  BSYNC.RECONVERGENT B1 ;  /* 0x0000000000017941 */ /* 0x00efea0003800200 */
.L_x_13:
[----:B0---4-:R-:W-:Y:S01]  /*1740*/  LOP3.LUT R4, R5, R2, RZ, 0xfc, !PT ;  /* 0x0000000205047212 */ /* 0x011fe200078efcff */
[----:B------:R-:W-:-:S03]  /*1750*/  VIADD R0, R0, 0x1 ;  /* 0x0000000100007836 */ /* 0x000fc60000000000 */
[----:B------:R-:W-:-:S13]  /*1760*/  ISETP.GT.AND P0, PT, R4, -0x1, PT ;  /* 0xffffffff0400780c */ /* 0x000fda0003f04270 */
[----:B------:R-:W-:Y:S05]  /*1770*/  @P0 BRA `(.L_x_18) ;  /* 0xfffffffc00180947 */ /* 0x000fea000383ffff */
.L_x_12:
[----:B-123--:R-:W-:Y:S05]  /*1780*/  BSYNC.RECONVERGENT B0 ;  /* 0x0000000000007941 */ /* 0x00efea0003800200 */
.L_x_11:
[----:B------:R-:W-:Y:S01]  /*1790*/  UIADD3 UR6, UP0, UPT, UR7, 0x5910c, URZ ;  /* 0x0005910c07067890 */ /* 0x000fe2000ff1e0ff */
[----:B012---:R-:W-:Y:S01]  /*17a0*/  IMAD.IADD R4, R1, 0x1, R0 ;  /* 0x0000000101047824 */ /* 0x007fe200078e0200 */
[----:B------:R-:W-:Y:S01]  /*17b0*/  UIADD3 UR4, UP1, UPT, UR7, 0x59366, URZ ;  /* 0x0005936607047890 */ /* 0x000fe2000ff3e0ff */
[----:B------:R-:W-:Y:S01]  /*17c0*/  MOV R2, 0x0 ;  /* 0x0000000000027802 */ /* 0x000fe20000000f00 */
[----:B------:R-:W-:Y:S01]  /*17d0*/  UIADD3.X UR9, UPT, UPT, URZ, UR8, URZ, UP0, !UPT ;  /* 0x00000008ff097290 */ /* 0x000fe200087fe4ff */
[----:B------:R-:W-:Y:S01]  /*17e0*/  IADD3 R0, PT, PT, R16, 0x1, RZ ;  /* 0x0000000110007810 */ /* 0x000fe20007ffe0ff */
[----:B------:R-:W-:Y:S01]  /*17f0*/  UIADD3.X UR5, UPT, UPT, URZ, UR8, URZ, UP1, !UPT ;  /* 0x00000008ff057290 */ /* 0x000fe20008ffe4ff */
[----:B------:R-:W-:Y:S01]  /*1800*/  IMAD.U32 R8, RZ, RZ, UR6 ;  /* 0x00000006ff087e24 */ /* 0x000fe2000f8e00ff */
[----:B------:R-:W-:Y:S01]  /*1810*/  STL.U8 [R4+0x5910c], RZ ;  /* 0x05910cff04007387 */ /* 0x000fe20000100000 */
[----:B------:R-:W-:Y:S01]  /*1820*/  IMAD.U32 R10, RZ, RZ, UR4 ;  /* 0x00000004ff0a7e24 */ /* 0x000fe2000f8e00ff */
[----:B-----5:R-:W0:Y:S01]  /*1830*/  LDC.64 R2, c[0x4][R2] ;  /* 0x0100000002027b82 */ /* 0x020e220000000a00 */
[----:B------:R-:W-:Y:S01]  /*1840*/  IMAD.U32 R9, RZ, RZ, UR9 ;  /* 0x00000009ff097e24 */ /* 0x000fe2000f8e00ff */
[----:B------:R1:W-:Y:S01]  /*1850*/  STL.U8 [R4+0x59366], RZ ;  /* 0x059366ff04007387 */ /* 0x0003e20000100000 */
[----:B------:R-:W-:Y:S01]  /*1860*/  IMAD.U32 R11, RZ, RZ, UR5 ;  /* 0x00000005ff0b7e24 */ /* 0x000fe2000f8e00ff */
[----:B------:R-:W1:Y:S02]  /*1870*/  LDCU.64 UR10, c[0x4][0x8] ;  /* 0x01000100ff0a77ac */ /* 0x000e640008000a00 */
[----:B------:R2:W-:Y:S01]  /*1880*/  STL [R1+0x595c0], R0 ;  /* 0x0595c00001007387 */ /* 0x0005e20000100800 */
[----:B------:R-:W-:-:S03]  /*1890*/  UIADD3 UR4, UP0, UPT, UR7, 0x595c0, URZ ;  /* 0x000595c007047890 */ /* 0x000fc6000ff1e0ff */
[----:B------:R2:W-:Y:S01]  /*18a0*/  STL.64 [R1+0x595c8], R8 ;  /* 0x0595c80801007387 */ /* 0x0005e20000100a00 */
[----:B------:R-:W-:-:S03]  /*18b0*/  UIADD3.X UR5, UPT, UPT, URZ, UR8, URZ, UP0, !UPT ;  /* 0x00000008ff057290 */ /* 0x000fc600087fe4ff */
[----:B------:R2:W-:Y:S01]  /*18c0*/  STL.64 [R1+0x595d0], R10 ;  /* 0x0595d00a01007387 */ /* 0x0005e20000100a00 */
[----:B------:R-:W-:Y:S02]  /*18d0*/  IMAD.U32 R6, RZ, RZ, UR4 ;  /* 0x00000004ff067e24 */ /* 0x000fe4000f8e00ff */
[----:B------:R-:W-:Y:S01]  /*18e0*/  IMAD.U32 R7, RZ, RZ, UR5 ;  /* 0x00000005ff077e24 */ /* 0x000fe2000f8e00ff */
[----:B-1----:R-:W-:Y:S01]  /*18f0*/  MOV R4, UR10 ;  /* 0x0000000a00047c02 */ /* 0x002fe20008000f00 */
[----:B------:R-:W-:-:S07]  /*1900*/  IMAD.U32 R5, RZ, RZ, UR11 ;  /* 0x0000000bff057e24 */ /* 0x000fce000f8e00ff */
[----:B------:R-:W-:-:S07]  /*1910*/  LEPC R20, `(.L_x_19) ;  /* 0x000000001014794e */ /* 0x000fce0000000000 */
[----:B0-2---:R-:W-:Y:S05]  /*1920*/  CALL.ABS.NOINC R2 ;  /* 0x0000000002007343 */ /* 0x005fea0003c00000 */
.L_x_19:
[----:B------:R-:W0:Y:S02]  /*1930*/  LDC.64 R2, c[0x0][0x390] ;  /* 0x0000e400ff027b82 */ /* 0x000e240000000a00 */
[----:B0-----:R-:W-:-:S05]  /*1940*/  IMAD.WIDE R2, R16, 0x4, R2 ;  /* 0x0000000410027825 */ /* 0x001fca00078e0202 */
[----:B------:R-:W-:Y:S01]  /*1950*/  STG.E desc[UR36][R2.64], R17 ;  /* 0x0000001102007986 */ /* 0x000fe2000c101924 */
[----:B------:R-:W-:Y:S05]  /*1960*/  EXIT ;  /* 0x000000000000794d */ /* 0x000fea0003800000 */
.L_x_20:
[----:B------:R-:W-:-:S00]  /*1970*/  BRA `(.L_x_20) ;  /* 0xfffffffc00fc7947 */ /* 0x000fc0000383ffff */
[----:B------:R-:W-:-:S00]  /*1980*/  NOP ;  /* 0x0000000000007918 */ /* 0x000fc00000000000 */
[----:B------:R-:W-:-:S00]  /*1990*/  NOP ;  /* 0x0000000000007918 */ /* 0x000fc00000000000 */
[----:B------:R-:W-:-:S00]  /*19a0*/  NOP ;  /* 0x0000000000007918 */ /* 0x000fc00000000000 */
[----:B------:R-:W-:-:S00]  /*19b0*/  NOP ;  /* 0x0000000000007918 */ /* 0x000fc00000000000 */
[----:B------:R-:W-:-:S00]  /*19c0*/  NOP ;  /* 0x0000000000007918 */ /* 0x000fc00000000000 */
[----:B------:R-:W-:-:S00]  /*19d0*/  NOP ;  /* 0x0000000000007918 */ /* 0x000fc00000000000 */
[----:B------:R-:W-:-:S00]  /*19e0*/  NOP ;  /* 0x0000000000007918 */ /* 0x000fc00000000000 */
[----:B------:R-:W-:-:S00]  /*19f0*/  NOP ;  /* 0x0000000000007918 */ /* 0x000fc00000000000 */
.L_x_21:


//--------------------- .nv.global.init           --------------------------
	.section	.nv.global.init,"aw",@progbits
.nv.global.init:
	.type		$str,@object
	.size		$str,(.L_0 - $str)
$str:
        /*0000*/ 	.byte	0x0a, 0x41, 0x6c, 0x69, 0x67, 0x6e, 0x6d, 0x65, 0x6e, 0x74, 0x20, 0x23, 0x25, 0x64, 0x20, 0x3a
        /*0010*/ 	.byte	0x0a, 0x2d, 0x2d, 0x2d, 0x2d, 0x2d, 0x2d, 0x2d, 0x2d, 0x2d, 0x2d, 0x2d, 0x2d, 0x2d, 0x2d, 0x2d
        /*0020*/ 	.byte	0x2d, 0x2d, 0x2d, 0x2d, 0x0a, 0x4b, 0x65, 0x79, 0x3a, 0x0a, 0x25, 0x73, 0x0a, 0x51, 0x75, 0x65
        /*0030*/ 	.byte	0x72, 0x79, 0x3a, 0x0a, 0x25, 0x73, 0x0a, 0x00
.L_0:


//--------------------- .nv.shared.reserved.0     --------------------------
	.section	.nv.shared.reserved.0,"aw",@nobits
	.weak		__nv_reservedSMEM_offset_0_alias
	.size		__nv_reservedSMEM_offset_0_alias, 0, 64
	.other		__nv_reservedSMEM_offset_0_alias,@"STO_CUDA_RESERVED_SHARED STV_DEFAULT"
__nv_reservedSMEM_offset_0_alias:
	.zero		0
	.zero		64


//--------------------- .nv.constant0._Z5alignPcS_Piii --------------------------
	.section	.nv.constant0._Z5alignPcS_Piii,"a",@progbits
	.sectionflags	@""
	.align	4
.nv.constant0._Z5alignPcS_Piii:
	.zero		928


//--------------------- SYMBOLS --------------------------

	.type		.nv.reservedSmem.offset0,@object
	.size		.nv.reservedSmem.offset0,0x4
	.type		vprintf,@function
